//
// Generated by NVIDIA NVVM Compiler
//
// Compiler Build ID: CL-36424714
// Cuda compilation tools, release 13.0, V13.0.88
// Based on NVVM 20.0.0
//

.version 9.0
.target sm_100
.address_size 64

	// .globl	_Z11perm_kernelPdyS_S_yii
.extern .shared .align 16 .b8 SXX[];

.visible .entry _Z11perm_kernelPdyS_S_yii(
	.param .u64 .ptr .align 1 _Z11perm_kernelPdyS_S_yii_param_0,
	.param .u64 _Z11perm_kernelPdyS_S_yii_param_1,
	.param .u64 .ptr .align 1 _Z11perm_kernelPdyS_S_yii_param_2,
	.param .u64 .ptr .align 1 _Z11perm_kernelPdyS_S_yii_param_3,
	.param .u64 _Z11perm_kernelPdyS_S_yii_param_4,
	.param .u32 _Z11perm_kernelPdyS_S_yii_param_5,
	.param .u32 _Z11perm_kernelPdyS_S_yii_param_6
)
{
	.reg .pred 	%p<76>;
	.reg .b32 	%r<211>;
	.reg .b64 	%rd<203>;
	.reg .b64 	%fd<295>;

	ld.param.u64 	%rd26, [_Z11perm_kernelPdyS_S_yii_param_0];
	ld.param.u64 	%rd23, [_Z11perm_kernelPdyS_S_yii_param_1];
	ld.param.u64 	%rd24, [_Z11perm_kernelPdyS_S_yii_param_2];
	ld.param.u64 	%rd27, [_Z11perm_kernelPdyS_S_yii_param_3];
	ld.param.u64 	%rd25, [_Z11perm_kernelPdyS_S_yii_param_4];
	ld.param.u32 	%r86, [_Z11perm_kernelPdyS_S_yii_param_5];
	cvta.to.global.u64 	%rd1, %rd26;
	cvta.to.global.u64 	%rd2, %rd27;
	mov.u32 	%r87, %tid.x;
	mov.u32 	%r88, %ctaid.x;
	mov.u32 	%r89, %ntid.x;
	mad.lo.s32 	%r90, %r88, %r89, %r87;
	cvt.u64.u32 	%rd28, %r90;
	mul.lo.s64 	%rd3, %rd23, %rd28;
	mul.lo.s32 	%r1, %r86, %r87;
	setp.lt.s32 	%p1, %r86, 1;
	@%p1 bra 	$L__BB0_13;
	add.s32 	%r92, %r86, -1;
	and.b32  	%r2, %r86, 15;
	setp.lt.u32 	%p2, %r92, 15;
	mov.b32 	%r189, 0;
	@%p2 bra 	$L__BB0_4;
	and.b32  	%r189, %r86, 2147483632;
	mov.b32 	%r187, 0;
	mov.u32 	%r96, SXX;
$L__BB0_3:
	.pragma "nounroll";
	mul.wide.u32 	%rd29, %r187, 8;
	add.s64 	%rd30, %rd1, %rd29;
	ld.global.f64 	%fd40, [%rd30];
	add.s32 	%r94, %r187, %r1;
	shl.b32 	%r95, %r94, 3;
	add.s32 	%r97, %r96, %r95;
	st.shared.f64 	[%r97], %fd40;
	ld.global.f64 	%fd41, [%rd30+8];
	st.shared.f64 	[%r97+8], %fd41;
	ld.global.f64 	%fd42, [%rd30+16];
	st.shared.f64 	[%r97+16], %fd42;
	ld.global.f64 	%fd43, [%rd30+24];
	st.shared.f64 	[%r97+24], %fd43;
	ld.global.f64 	%fd44, [%rd30+32];
	st.shared.f64 	[%r97+32], %fd44;
	ld.global.f64 	%fd45, [%rd30+40];
	st.shared.f64 	[%r97+40], %fd45;
	ld.global.f64 	%fd46, [%rd30+48];
	st.shared.f64 	[%r97+48], %fd46;
	ld.global.f64 	%fd47, [%rd30+56];
	st.shared.f64 	[%r97+56], %fd47;
	ld.global.f64 	%fd48, [%rd30+64];
	st.shared.f64 	[%r97+64], %fd48;
	ld.global.f64 	%fd49, [%rd30+72];
	st.shared.f64 	[%r97+72], %fd49;
	ld.global.f64 	%fd50, [%rd30+80];
	st.shared.f64 	[%r97+80], %fd50;
	ld.global.f64 	%fd51, [%rd30+88];
	st.shared.f64 	[%r97+88], %fd51;
	ld.global.f64 	%fd52, [%rd30+96];
	st.shared.f64 	[%r97+96], %fd52;
	ld.global.f64 	%fd53, [%rd30+104];
	st.shared.f64 	[%r97+104], %fd53;
	ld.global.f64 	%fd54, [%rd30+112];
	st.shared.f64 	[%r97+112], %fd54;
	ld.global.f64 	%fd55, [%rd30+120];
	st.shared.f64 	[%r97+120], %fd55;
	add.s32 	%r187, %r187, 16;
	setp.ne.s32 	%p3, %r187, %r189;
	@%p3 bra 	$L__BB0_3;
$L__BB0_4:
	setp.eq.s32 	%p4, %r2, 0;
	@%p4 bra 	$L__BB0_13;
	and.b32  	%r7, %r86, 7;
	setp.lt.u32 	%p5, %r2, 8;
	@%p5 bra 	$L__BB0_7;
	mul.wide.u32 	%rd31, %r189, 8;
	add.s64 	%rd32, %rd1, %rd31;
	ld.global.f64 	%fd56, [%rd32];
	add.s32 	%r98, %r189, %r1;
	shl.b32 	%r99, %r98, 3;
	mov.u32 	%r100, SXX;
	add.s32 	%r101, %r100, %r99;
	st.shared.f64 	[%r101], %fd56;
	ld.global.f64 	%fd57, [%rd32+8];
	st.shared.f64 	[%r101+8], %fd57;
	ld.global.f64 	%fd58, [%rd32+16];
	st.shared.f64 	[%r101+16], %fd58;
	ld.global.f64 	%fd59, [%rd32+24];
	st.shared.f64 	[%r101+24], %fd59;
	ld.global.f64 	%fd60, [%rd32+32];
	st.shared.f64 	[%r101+32], %fd60;
	ld.global.f64 	%fd61, [%rd32+40];
	st.shared.f64 	[%r101+40], %fd61;
	ld.global.f64 	%fd62, [%rd32+48];
	st.shared.f64 	[%r101+48], %fd62;
	ld.global.f64 	%fd63, [%rd32+56];
	st.shared.f64 	[%r101+56], %fd63;
	add.s32 	%r189, %r189, 8;
$L__BB0_7:
	setp.eq.s32 	%p6, %r7, 0;
	@%p6 bra 	$L__BB0_13;
	and.b32  	%r10, %r86, 3;
	setp.lt.u32 	%p7, %r7, 4;
	@%p7 bra 	$L__BB0_10;
	mul.wide.u32 	%rd33, %r189, 8;
	add.s64 	%rd34, %rd1, %rd33;
	ld.global.f64 	%fd64, [%rd34];
	add.s32 	%r102, %r189, %r1;
	shl.b32 	%r103, %r102, 3;
	mov.u32 	%r104, SXX;
	add.s32 	%r105, %r104, %r103;
	st.shared.f64 	[%r105], %fd64;
	ld.global.f64 	%fd65, [%rd34+8];
	st.shared.f64 	[%r105+8], %fd65;
	ld.global.f64 	%fd66, [%rd34+16];
	st.shared.f64 	[%r105+16], %fd66;
	ld.global.f64 	%fd67, [%rd34+24];
	st.shared.f64 	[%r105+24], %fd67;
	add.s32 	%r189, %r189, 4;
$L__BB0_10:
	setp.eq.s32 	%p8, %r10, 0;
	@%p8 bra 	$L__BB0_13;
	mov.b32 	%r192, 0;
	mov.u32 	%r109, SXX;
$L__BB0_12:
	.pragma "nounroll";
	mul.wide.u32 	%rd35, %r189, 8;
	add.s64 	%rd36, %rd1, %rd35;
	ld.global.f64 	%fd68, [%rd36];
	add.s32 	%r107, %r189, %r1;
	shl.b32 	%r108, %r107, 3;
	add.s32 	%r110, %r109, %r108;
	st.shared.f64 	[%r110], %fd68;
	add.s32 	%r189, %r189, 1;
	add.s32 	%r192, %r192, 1;
	setp.ne.s32 	%p9, %r192, %r10;
	@%p9 bra 	$L__BB0_12;
$L__BB0_13:
	setp.lt.s32 	%p10, %r86, 1;
	bar.sync 	0;
	@%p10 bra 	$L__BB0_29;
	add.s32 	%r17, %r86, -1;
	mul.lo.s32 	%r18, %r17, %r86;
	and.b32  	%r19, %r86, 15;
	add.s32 	%r20, %r19, -1;
	and.b32  	%r21, %r86, 7;
	add.s32 	%r22, %r21, -1;
	and.b32  	%r23, %r86, 2147483632;
	and.b32  	%r24, %r86, 3;
	mov.b32 	%r193, 0;
$L__BB0_15:
	setp.lt.u32 	%p11, %r17, 15;
	add.s32 	%r113, %r193, %r18;
	mul.wide.s32 	%rd37, %r113, 8;
	add.s64 	%rd38, %rd2, %rd37;
	ld.global.f64 	%fd280, [%rd38];
	mov.b32 	%r196, 0;
	@%p11 bra 	$L__BB0_18;
	mov.b32 	%r194, 0;
$L__BB0_17:
	.pragma "nounroll";
	mad.lo.s32 	%r115, %r194, %r86, %r193;
	mul.wide.u32 	%rd39, %r115, 8;
	add.s64 	%rd40, %rd2, %rd39;
	ld.global.f64 	%fd70, [%rd40];
	mul.f64 	%fd71, %fd70, 0d3FE0000000000000;
	sub.f64 	%fd72, %fd280, %fd71;
	add.s32 	%r116, %r115, %r86;
	mul.wide.u32 	%rd41, %r116, 8;
	add.s64 	%rd42, %rd2, %rd41;
	ld.global.f64 	%fd73, [%rd42];
	mul.f64 	%fd74, %fd73, 0d3FE0000000000000;
	sub.f64 	%fd75, %fd72, %fd74;
	add.s32 	%r117, %r116, %r86;
	mul.wide.u32 	%rd43, %r117, 8;
	add.s64 	%rd44, %rd2, %rd43;
	ld.global.f64 	%fd76, [%rd44];
	mul.f64 	%fd77, %fd76, 0d3FE0000000000000;
	sub.f64 	%fd78, %fd75, %fd77;
	add.s32 	%r118, %r117, %r86;
	mul.wide.u32 	%rd45, %r118, 8;
	add.s64 	%rd46, %rd2, %rd45;
	ld.global.f64 	%fd79, [%rd46];
	mul.f64 	%fd80, %fd79, 0d3FE0000000000000;
	sub.f64 	%fd81, %fd78, %fd80;
	add.s32 	%r119, %r118, %r86;
	mul.wide.u32 	%rd47, %r119, 8;
	add.s64 	%rd48, %rd2, %rd47;
	ld.global.f64 	%fd82, [%rd48];
	mul.f64 	%fd83, %fd82, 0d3FE0000000000000;
	sub.f64 	%fd84, %fd81, %fd83;
	add.s32 	%r120, %r119, %r86;
	mul.wide.u32 	%rd49, %r120, 8;
	add.s64 	%rd50, %rd2, %rd49;
	ld.global.f64 	%fd85, [%rd50];
	mul.f64 	%fd86, %fd85, 0d3FE0000000000000;
	sub.f64 	%fd87, %fd84, %fd86;
	add.s32 	%r121, %r120, %r86;
	mul.wide.u32 	%rd51, %r121, 8;
	add.s64 	%rd52, %rd2, %rd51;
	ld.global.f64 	%fd88, [%rd52];
	mul.f64 	%fd89, %fd88, 0d3FE0000000000000;
	sub.f64 	%fd90, %fd87, %fd89;
	add.s32 	%r122, %r121, %r86;
	mul.wide.u32 	%rd53, %r122, 8;
	add.s64 	%rd54, %rd2, %rd53;
	ld.global.f64 	%fd91, [%rd54];
	mul.f64 	%fd92, %fd91, 0d3FE0000000000000;
	sub.f64 	%fd93, %fd90, %fd92;
	add.s32 	%r123, %r122, %r86;
	mul.wide.u32 	%rd55, %r123, 8;
	add.s64 	%rd56, %rd2, %rd55;
	ld.global.f64 	%fd94, [%rd56];
	mul.f64 	%fd95, %fd94, 0d3FE0000000000000;
	sub.f64 	%fd96, %fd93, %fd95;
	add.s32 	%r124, %r123, %r86;
	mul.wide.u32 	%rd57, %r124, 8;
	add.s64 	%rd58, %rd2, %rd57;
	ld.global.f64 	%fd97, [%rd58];
	mul.f64 	%fd98, %fd97, 0d3FE0000000000000;
	sub.f64 	%fd99, %fd96, %fd98;
	add.s32 	%r125, %r124, %r86;
	mul.wide.u32 	%rd59, %r125, 8;
	add.s64 	%rd60, %rd2, %rd59;
	ld.global.f64 	%fd100, [%rd60];
	mul.f64 	%fd101, %fd100, 0d3FE0000000000000;
	sub.f64 	%fd102, %fd99, %fd101;
	add.s32 	%r126, %r125, %r86;
	mul.wide.u32 	%rd61, %r126, 8;
	add.s64 	%rd62, %rd2, %rd61;
	ld.global.f64 	%fd103, [%rd62];
	mul.f64 	%fd104, %fd103, 0d3FE0000000000000;
	sub.f64 	%fd105, %fd102, %fd104;
	add.s32 	%r127, %r126, %r86;
	mul.wide.u32 	%rd63, %r127, 8;
	add.s64 	%rd64, %rd2, %rd63;
	ld.global.f64 	%fd106, [%rd64];
	mul.f64 	%fd107, %fd106, 0d3FE0000000000000;
	sub.f64 	%fd108, %fd105, %fd107;
	add.s32 	%r128, %r127, %r86;
	mul.wide.u32 	%rd65, %r128, 8;
	add.s64 	%rd66, %rd2, %rd65;
	ld.global.f64 	%fd109, [%rd66];
	mul.f64 	%fd110, %fd109, 0d3FE0000000000000;
	sub.f64 	%fd111, %fd108, %fd110;
	add.s32 	%r129, %r128, %r86;
	mul.wide.u32 	%rd67, %r129, 8;
	add.s64 	%rd68, %rd2, %rd67;
	ld.global.f64 	%fd112, [%rd68];
	mul.f64 	%fd113, %fd112, 0d3FE0000000000000;
	sub.f64 	%fd114, %fd111, %fd113;
	add.s32 	%r130, %r129, %r86;
	mul.wide.u32 	%rd69, %r130, 8;
	add.s64 	%rd70, %rd2, %rd69;
	ld.global.f64 	%fd115, [%rd70];
	mul.f64 	%fd116, %fd115, 0d3FE0000000000000;
	sub.f64 	%fd280, %fd114, %fd116;
	add.s32 	%r194, %r194, 16;
	setp.ne.s32 	%p12, %r194, %r23;
	mov.u32 	%r196, %r23;
	@%p12 bra 	$L__BB0_17;
$L__BB0_18:
	setp.eq.s32 	%p13, %r19, 0;
	@%p13 bra 	$L__BB0_28;
	setp.lt.u32 	%p14, %r20, 7;
	@%p14 bra 	$L__BB0_21;
	mad.lo.s32 	%r131, %r196, %r86, %r193;
	mul.wide.u32 	%rd71, %r131, 8;
	add.s64 	%rd72, %rd2, %rd71;
	ld.global.f64 	%fd118, [%rd72];
	mul.f64 	%fd119, %fd118, 0d3FE0000000000000;
	sub.f64 	%fd120, %fd280, %fd119;
	add.s32 	%r132, %r131, %r86;
	mul.wide.u32 	%rd73, %r132, 8;
	add.s64 	%rd74, %rd2, %rd73;
	ld.global.f64 	%fd121, [%rd74];
	mul.f64 	%fd122, %fd121, 0d3FE0000000000000;
	sub.f64 	%fd123, %fd120, %fd122;
	add.s32 	%r133, %r132, %r86;
	mul.wide.u32 	%rd75, %r133, 8;
	add.s64 	%rd76, %rd2, %rd75;
	ld.global.f64 	%fd124, [%rd76];
	mul.f64 	%fd125, %fd124, 0d3FE0000000000000;
	sub.f64 	%fd126, %fd123, %fd125;
	add.s32 	%r134, %r133, %r86;
	mul.wide.u32 	%rd77, %r134, 8;
	add.s64 	%rd78, %rd2, %rd77;
	ld.global.f64 	%fd127, [%rd78];
	mul.f64 	%fd128, %fd127, 0d3FE0000000000000;
	sub.f64 	%fd129, %fd126, %fd128;
	add.s32 	%r135, %r134, %r86;
	mul.wide.u32 	%rd79, %r135, 8;
	add.s64 	%rd80, %rd2, %rd79;
	ld.global.f64 	%fd130, [%rd80];
	mul.f64 	%fd131, %fd130, 0d3FE0000000000000;
	sub.f64 	%fd132, %fd129, %fd131;
	add.s32 	%r136, %r135, %r86;
	mul.wide.u32 	%rd81, %r136, 8;
	add.s64 	%rd82, %rd2, %rd81;
	ld.global.f64 	%fd133, [%rd82];
	mul.f64 	%fd134, %fd133, 0d3FE0000000000000;
	sub.f64 	%fd135, %fd132, %fd134;
	add.s32 	%r137, %r136, %r86;
	mul.wide.u32 	%rd83, %r137, 8;
	add.s64 	%rd84, %rd2, %rd83;
	ld.global.f64 	%fd136, [%rd84];
	mul.f64 	%fd137, %fd136, 0d3FE0000000000000;
	sub.f64 	%fd138, %fd135, %fd137;
	add.s32 	%r138, %r137, %r86;
	mul.wide.u32 	%rd85, %r138, 8;
	add.s64 	%rd86, %rd2, %rd85;
	ld.global.f64 	%fd139, [%rd86];
	mul.f64 	%fd140, %fd139, 0d3FE0000000000000;
	sub.f64 	%fd280, %fd138, %fd140;
	add.s32 	%r196, %r196, 8;
$L__BB0_21:
	setp.eq.s32 	%p15, %r21, 0;
	@%p15 bra 	$L__BB0_28;
	setp.lt.u32 	%p16, %r22, 3;
	@%p16 bra 	$L__BB0_24;
	mad.lo.s32 	%r139, %r196, %r86, %r193;
	mul.wide.u32 	%rd87, %r139, 8;
	add.s64 	%rd88, %rd2, %rd87;
	ld.global.f64 	%fd142, [%rd88];
	mul.f64 	%fd143, %fd142, 0d3FE0000000000000;
	sub.f64 	%fd144, %fd280, %fd143;
	add.s32 	%r140, %r139, %r86;
	mul.wide.u32 	%rd89, %r140, 8;
	add.s64 	%rd90, %rd2, %rd89;
	ld.global.f64 	%fd145, [%rd90];
	mul.f64 	%fd146, %fd145, 0d3FE0000000000000;
	sub.f64 	%fd147, %fd144, %fd146;
	add.s32 	%r141, %r140, %r86;
	mul.wide.u32 	%rd91, %r141, 8;
	add.s64 	%rd92, %rd2, %rd91;
	ld.global.f64 	%fd148, [%rd92];
	mul.f64 	%fd149, %fd148, 0d3FE0000000000000;
	sub.f64 	%fd150, %fd147, %fd149;
	add.s32 	%r142, %r141, %r86;
	mul.wide.u32 	%rd93, %r142, 8;
	add.s64 	%rd94, %rd2, %rd93;
	ld.global.f64 	%fd151, [%rd94];
	mul.f64 	%fd152, %fd151, 0d3FE0000000000000;
	sub.f64 	%fd280, %fd150, %fd152;
	add.s32 	%r196, %r196, 4;
$L__BB0_24:
	setp.eq.s32 	%p17, %r24, 0;
	@%p17 bra 	$L__BB0_28;
	setp.eq.s32 	%p18, %r24, 1;
	mad.lo.s32 	%r33, %r196, %r86, %r193;
	mul.wide.u32 	%rd95, %r33, 8;
	add.s64 	%rd96, %rd2, %rd95;
	ld.global.f64 	%fd153, [%rd96];
	fma.rn.f64 	%fd280, %fd153, 0dBFE0000000000000, %fd280;
	@%p18 bra 	$L__BB0_28;
	setp.eq.s32 	%p19, %r24, 2;
	add.s32 	%r34, %r33, %r86;
	mul.wide.u32 	%rd97, %r34, 8;
	add.s64 	%rd98, %rd2, %rd97;
	ld.global.f64 	%fd154, [%rd98];
	fma.rn.f64 	%fd280, %fd154, 0dBFE0000000000000, %fd280;
	@%p19 bra 	$L__BB0_28;
	add.s32 	%r143, %r34, %r86;
	mul.wide.u32 	%rd99, %r143, 8;
	add.s64 	%rd100, %rd2, %rd99;
	ld.global.f64 	%fd155, [%rd100];
	fma.rn.f64 	%fd280, %fd155, 0dBFE0000000000000, %fd280;
$L__BB0_28:
	add.s32 	%r144, %r193, %r1;
	shl.b32 	%r145, %r144, 3;
	mov.u32 	%r146, SXX;
	add.s32 	%r147, %r146, %r145;
	st.shared.f64 	[%r147], %fd280;
	add.s32 	%r193, %r193, 1;
	setp.ne.s32 	%p20, %r193, %r86;
	@%p20 bra 	$L__BB0_15;
$L__BB0_29:
	setp.lt.s32 	%p21, %r86, 1;
	shr.u64 	%rd101, %rd3, 1;
	xor.b64  	%rd4, %rd101, %rd3;
	@%p21 bra 	$L__BB0_72;
	add.s32 	%r36, %r86, -1;
	and.b32  	%r37, %r86, 7;
	add.s32 	%r38, %r37, -1;
	and.b32  	%r39, %r86, 3;
	and.b32  	%r40, %r86, 2147483640;
	and.b32  	%r41, %r86, 1;
	mov.b32 	%r198, 0;
$L__BB0_31:
	setp.lt.u32 	%p22, %r36, 7;
	add.s32 	%r150, %r198, %r1;
	shl.b32 	%r151, %r150, 3;
	mov.u32 	%r152, SXX;
	add.s32 	%r43, %r152, %r151;
	mov.b32 	%r201, 0;
	@%p22 bra 	$L__BB0_50;
	mov.b32 	%r199, 0;
$L__BB0_33:
	.pragma "nounroll";
	shr.u64 	%rd102, %rd4, %r199;
	and.b64  	%rd103, %rd102, 1;
	setp.eq.b64 	%p23, %rd103, 1;
	not.pred 	%p24, %p23;
	@%p24 bra 	$L__BB0_35;
	mad.lo.s32 	%r154, %r199, %r86, %r198;
	mul.wide.u32 	%rd104, %r154, 8;
	add.s64 	%rd105, %rd2, %rd104;
	ld.global.f64 	%fd156, [%rd105];
	ld.shared.f64 	%fd157, [%r43];
	add.f64 	%fd158, %fd156, %fd157;
	st.shared.f64 	[%r43], %fd158;
$L__BB0_35:
	add.s32 	%r45, %r199, 1;
	shr.u64 	%rd106, %rd4, %r45;
	and.b64  	%rd107, %rd106, 1;
	setp.eq.b64 	%p25, %rd107, 1;
	not.pred 	%p26, %p25;
	@%p26 bra 	$L__BB0_37;
	mad.lo.s32 	%r155, %r45, %r86, %r198;
	mul.wide.u32 	%rd108, %r155, 8;
	add.s64 	%rd109, %rd2, %rd108;
	ld.global.f64 	%fd159, [%rd109];
	ld.shared.f64 	%fd160, [%r43];
	add.f64 	%fd161, %fd159, %fd160;
	st.shared.f64 	[%r43], %fd161;
$L__BB0_37:
	add.s32 	%r46, %r199, 2;
	shr.u64 	%rd110, %rd4, %r46;
	and.b64  	%rd111, %rd110, 1;
	setp.eq.b64 	%p27, %rd111, 1;
	not.pred 	%p28, %p27;
	@%p28 bra 	$L__BB0_39;
	mad.lo.s32 	%r156, %r46, %r86, %r198;
	mul.wide.u32 	%rd112, %r156, 8;
	add.s64 	%rd113, %rd2, %rd112;
	ld.global.f64 	%fd162, [%rd113];
	ld.shared.f64 	%fd163, [%r43];
	add.f64 	%fd164, %fd162, %fd163;
	st.shared.f64 	[%r43], %fd164;
$L__BB0_39:
	add.s32 	%r47, %r199, 3;
	shr.u64 	%rd114, %rd4, %r47;
	and.b64  	%rd115, %rd114, 1;
	setp.eq.b64 	%p29, %rd115, 1;
	not.pred 	%p30, %p29;
	@%p30 bra 	$L__BB0_41;
	mad.lo.s32 	%r157, %r47, %r86, %r198;
	mul.wide.u32 	%rd116, %r157, 8;
	add.s64 	%rd117, %rd2, %rd116;
	ld.global.f64 	%fd165, [%rd117];
	ld.shared.f64 	%fd166, [%r43];
	add.f64 	%fd167, %fd165, %fd166;
	st.shared.f64 	[%r43], %fd167;
$L__BB0_41:
	add.s32 	%r48, %r199, 4;
	shr.u64 	%rd118, %rd4, %r48;
	and.b64  	%rd119, %rd118, 1;
	setp.eq.b64 	%p31, %rd119, 1;
	not.pred 	%p32, %p31;
	@%p32 bra 	$L__BB0_43;
	mad.lo.s32 	%r158, %r48, %r86, %r198;
	mul.wide.u32 	%rd120, %r158, 8;
	add.s64 	%rd121, %rd2, %rd120;
	ld.global.f64 	%fd168, [%rd121];
	ld.shared.f64 	%fd169, [%r43];
	add.f64 	%fd170, %fd168, %fd169;
	st.shared.f64 	[%r43], %fd170;
$L__BB0_43:
	add.s32 	%r49, %r199, 5;
	shr.u64 	%rd122, %rd4, %r49;
	and.b64  	%rd123, %rd122, 1;
	setp.eq.b64 	%p33, %rd123, 1;
	not.pred 	%p34, %p33;
	@%p34 bra 	$L__BB0_45;
	mad.lo.s32 	%r159, %r49, %r86, %r198;
	mul.wide.u32 	%rd124, %r159, 8;
	add.s64 	%rd125, %rd2, %rd124;
	ld.global.f64 	%fd171, [%rd125];
	ld.shared.f64 	%fd172, [%r43];
	add.f64 	%fd173, %fd171, %fd172;
	st.shared.f64 	[%r43], %fd173;
$L__BB0_45:
	add.s32 	%r50, %r199, 6;
	shr.u64 	%rd126, %rd4, %r50;
	and.b64  	%rd127, %rd126, 1;
	setp.eq.b64 	%p35, %rd127, 1;
	not.pred 	%p36, %p35;
	@%p36 bra 	$L__BB0_47;
	mad.lo.s32 	%r160, %r50, %r86, %r198;
	mul.wide.u32 	%rd128, %r160, 8;
	add.s64 	%rd129, %rd2, %rd128;
	ld.global.f64 	%fd174, [%rd129];
	ld.shared.f64 	%fd175, [%r43];
	add.f64 	%fd176, %fd174, %fd175;
	st.shared.f64 	[%r43], %fd176;
$L__BB0_47:
	add.s32 	%r51, %r199, 7;
	shr.u64 	%rd130, %rd4, %r51;
	and.b64  	%rd131, %rd130, 1;
	setp.eq.b64 	%p37, %rd131, 1;
	not.pred 	%p38, %p37;
	@%p38 bra 	$L__BB0_49;
	mad.lo.s32 	%r161, %r51, %r86, %r198;
	mul.wide.u32 	%rd132, %r161, 8;
	add.s64 	%rd133, %rd2, %rd132;
	ld.global.f64 	%fd177, [%rd133];
	ld.shared.f64 	%fd178, [%r43];
	add.f64 	%fd179, %fd177, %fd178;
	st.shared.f64 	[%r43], %fd179;
$L__BB0_49:
	add.s32 	%r199, %r199, 8;
	setp.ne.s32 	%p39, %r199, %r40;
	mov.u32 	%r201, %r40;
	@%p39 bra 	$L__BB0_33;
$L__BB0_50:
	setp.eq.s32 	%p40, %r37, 0;
	@%p40 bra 	$L__BB0_71;
	setp.lt.u32 	%p41, %r38, 3;
	@%p41 bra 	$L__BB0_61;
	shr.u64 	%rd134, %rd4, %r201;
	and.b64  	%rd135, %rd134, 1;
	setp.eq.b64 	%p42, %rd135, 1;
	not.pred 	%p43, %p42;
	@%p43 bra 	$L__BB0_54;
	mad.lo.s32 	%r162, %r201, %r86, %r198;
	mul.wide.u32 	%rd136, %r162, 8;
	add.s64 	%rd137, %rd2, %rd136;
	ld.global.f64 	%fd180, [%rd137];
	ld.shared.f64 	%fd181, [%r43];
	add.f64 	%fd182, %fd180, %fd181;
	st.shared.f64 	[%r43], %fd182;
$L__BB0_54:
	add.s32 	%r54, %r201, 1;
	shr.u64 	%rd138, %rd4, %r54;
	and.b64  	%rd139, %rd138, 1;
	setp.eq.b64 	%p44, %rd139, 1;
	not.pred 	%p45, %p44;
	@%p45 bra 	$L__BB0_56;
	mad.lo.s32 	%r163, %r54, %r86, %r198;
	mul.wide.u32 	%rd140, %r163, 8;
	add.s64 	%rd141, %rd2, %rd140;
	ld.global.f64 	%fd183, [%rd141];
	ld.shared.f64 	%fd184, [%r43];
	add.f64 	%fd185, %fd183, %fd184;
	st.shared.f64 	[%r43], %fd185;
$L__BB0_56:
	add.s32 	%r55, %r201, 2;
	shr.u64 	%rd142, %rd4, %r55;
	and.b64  	%rd143, %rd142, 1;
	setp.eq.b64 	%p46, %rd143, 1;
	not.pred 	%p47, %p46;
	@%p47 bra 	$L__BB0_58;
	mad.lo.s32 	%r164, %r55, %r86, %r198;
	mul.wide.u32 	%rd144, %r164, 8;
	add.s64 	%rd145, %rd2, %rd144;
	ld.global.f64 	%fd186, [%rd145];
	ld.shared.f64 	%fd187, [%r43];
	add.f64 	%fd188, %fd186, %fd187;
	st.shared.f64 	[%r43], %fd188;
$L__BB0_58:
	add.s32 	%r56, %r201, 3;
	shr.u64 	%rd146, %rd4, %r56;
	and.b64  	%rd147, %rd146, 1;
	setp.eq.b64 	%p48, %rd147, 1;
	not.pred 	%p49, %p48;
	@%p49 bra 	$L__BB0_60;
	mad.lo.s32 	%r165, %r56, %r86, %r198;
	mul.wide.u32 	%rd148, %r165, 8;
	add.s64 	%rd149, %rd2, %rd148;
	ld.global.f64 	%fd189, [%rd149];
	ld.shared.f64 	%fd190, [%r43];
	add.f64 	%fd191, %fd189, %fd190;
	st.shared.f64 	[%r43], %fd191;
$L__BB0_60:
	add.s32 	%r201, %r201, 4;
$L__BB0_61:
	setp.eq.s32 	%p50, %r39, 0;
	@%p50 bra 	$L__BB0_71;
	setp.eq.s32 	%p51, %r39, 1;
	@%p51 bra 	$L__BB0_68;
	shr.u64 	%rd150, %rd4, %r201;
	and.b64  	%rd151, %rd150, 1;
	setp.eq.b64 	%p52, %rd151, 1;
	not.pred 	%p53, %p52;
	@%p53 bra 	$L__BB0_65;
	mad.lo.s32 	%r166, %r201, %r86, %r198;
	mul.wide.u32 	%rd152, %r166, 8;
	add.s64 	%rd153, %rd2, %rd152;
	ld.global.f64 	%fd192, [%rd153];
	ld.shared.f64 	%fd193, [%r43];
	add.f64 	%fd194, %fd192, %fd193;
	st.shared.f64 	[%r43], %fd194;
$L__BB0_65:
	add.s32 	%r59, %r201, 1;
	shr.u64 	%rd154, %rd4, %r59;
	and.b64  	%rd155, %rd154, 1;
	setp.eq.b64 	%p54, %rd155, 1;
	not.pred 	%p55, %p54;
	@%p55 bra 	$L__BB0_67;
	mad.lo.s32 	%r167, %r59, %r86, %r198;
	mul.wide.u32 	%rd156, %r167, 8;
	add.s64 	%rd157, %rd2, %rd156;
	ld.global.f64 	%fd195, [%rd157];
	ld.shared.f64 	%fd196, [%r43];
	add.f64 	%fd197, %fd195, %fd196;
	st.shared.f64 	[%r43], %fd197;
$L__BB0_67:
	add.s32 	%r201, %r201, 2;
$L__BB0_68:
	setp.eq.s32 	%p56, %r41, 0;
	@%p56 bra 	$L__BB0_71;
	shr.u64 	%rd158, %rd4, %r201;
	and.b64  	%rd159, %rd158, 1;
	setp.eq.b64 	%p57, %rd159, 1;
	not.pred 	%p58, %p57;
	@%p58 bra 	$L__BB0_71;
	mad.lo.s32 	%r168, %r201, %r86, %r198;
	mul.wide.u32 	%rd160, %r168, 8;
	add.s64 	%rd161, %rd2, %rd160;
	ld.global.f64 	%fd198, [%rd161];
	ld.shared.f64 	%fd199, [%r43];
	add.f64 	%fd200, %fd198, %fd199;
	st.shared.f64 	[%r43], %fd200;
$L__BB0_71:
	add.s32 	%r198, %r198, 1;
	setp.ne.s32 	%p59, %r198, %r86;
	@%p59 bra 	$L__BB0_31;
$L__BB0_72:
	add.s64 	%rd201, %rd3, 1;
	add.s64 	%rd6, %rd201, %rd23;
	mov.f64 	%fd294, 0d0000000000000000;
	min.u64 	%rd162, %rd6, %rd25;
	setp.le.u64 	%p60, %rd162, %rd201;
	@%p60 bra 	$L__BB0_93;
	setp.lt.s32 	%p61, %r86, 1;
	and.b64  	%rd163, %rd3, 1;
	setp.eq.b64 	%p62, %rd163, 1;
	selp.b32 	%r210, -1, 1, %p62;
	cvt.u64.u32 	%rd7, %r86;
	@%p61 bra 	$L__BB0_87;
	add.s32 	%r64, %r86, -1;
	and.b32  	%r65, %r86, 7;
	add.s32 	%r66, %r65, -1;
	and.b32  	%r67, %r86, 3;
	and.b32  	%r68, %r86, 2147483640;
	and.b32  	%r69, %r86, 1;
	neg.s32 	%r70, %r68;
	shl.b32 	%r170, %r1, 3;
	mov.u32 	%r171, SXX;
	add.s32 	%r172, %r170, %r171;
	add.s32 	%r71, %r172, 32;
	mov.f64 	%fd294, 0d0000000000000000;
$L__BB0_75:
	setp.lt.u32 	%p67, %r64, 7;
	shr.u64 	%rd170, %rd201, 1;
	xor.b64  	%rd171, %rd170, %rd201;
	add.s64 	%rd172, %rd201, -1;
	shr.u64 	%rd173, %rd172, 1;
	xor.b64  	%rd174, %rd173, %rd172;
	xor.b64  	%rd175, %rd174, %rd171;
	neg.s64 	%rd176, %rd175;
	and.b64  	%rd177, %rd175, %rd176;
	clz.b64 	%r174, %rd177;
	cvt.u64.u32 	%rd178, %r174;
	shl.b64 	%rd179, %rd171, %r174;
	and.b64  	%rd180, %rd179, -9223372036854775808;
	setp.eq.s64 	%p68, %rd180, 0;
	selp.b64 	%rd181, -1, 1, %p68;
	sub.s64 	%rd10, 63, %rd178;
	cvt.rn.f64.s64 	%fd17, %rd181;
	mul.lo.s64 	%rd11, %rd10, %rd7;
	mov.f64 	%fd289, 0d3FF0000000000000;
	mov.b32 	%r207, 0;
	@%p67 bra 	$L__BB0_78;
	mul.lo.s64 	%rd182, %rd7, %rd10;
	shl.b64 	%rd183, %rd182, 3;
	add.s64 	%rd184, %rd2, %rd183;
	add.s64 	%rd199, %rd184, 32;
	mov.f64 	%fd289, 0d3FF0000000000000;
	mov.u32 	%r204, %r71;
	mov.u32 	%r205, %r70;
$L__BB0_77:
	.pragma "nounroll";
	ld.global.f64 	%fd213, [%rd199+-32];
	ld.shared.f64 	%fd214, [%r204+-32];
	fma.rn.f64 	%fd215, %fd213, %fd17, %fd214;
	st.shared.f64 	[%r204+-32], %fd215;
	mul.f64 	%fd216, %fd289, %fd215;
	ld.global.f64 	%fd217, [%rd199+-24];
	ld.shared.f64 	%fd218, [%r204+-24];
	fma.rn.f64 	%fd219, %fd217, %fd17, %fd218;
	st.shared.f64 	[%r204+-24], %fd219;
	mul.f64 	%fd220, %fd216, %fd219;
	ld.global.f64 	%fd221, [%rd199+-16];
	ld.shared.f64 	%fd222, [%r204+-16];
	fma.rn.f64 	%fd223, %fd221, %fd17, %fd222;
	st.shared.f64 	[%r204+-16], %fd223;
	mul.f64 	%fd224, %fd220, %fd223;
	ld.global.f64 	%fd225, [%rd199+-8];
	ld.shared.f64 	%fd226, [%r204+-8];
	fma.rn.f64 	%fd227, %fd225, %fd17, %fd226;
	st.shared.f64 	[%r204+-8], %fd227;
	mul.f64 	%fd228, %fd224, %fd227;
	ld.global.f64 	%fd229, [%rd199];
	ld.shared.f64 	%fd230, [%r204];
	fma.rn.f64 	%fd231, %fd229, %fd17, %fd230;
	st.shared.f64 	[%r204], %fd231;
	mul.f64 	%fd232, %fd228, %fd231;
	ld.global.f64 	%fd233, [%rd199+8];
	ld.shared.f64 	%fd234, [%r204+8];
	fma.rn.f64 	%fd235, %fd233, %fd17, %fd234;
	st.shared.f64 	[%r204+8], %fd235;
	mul.f64 	%fd236, %fd232, %fd235;
	ld.global.f64 	%fd237, [%rd199+16];
	ld.shared.f64 	%fd238, [%r204+16];
	fma.rn.f64 	%fd239, %fd237, %fd17, %fd238;
	st.shared.f64 	[%r204+16], %fd239;
	mul.f64 	%fd240, %fd236, %fd239;
	ld.global.f64 	%fd241, [%rd199+24];
	ld.shared.f64 	%fd242, [%r204+24];
	fma.rn.f64 	%fd243, %fd241, %fd17, %fd242;
	st.shared.f64 	[%r204+24], %fd243;
	mul.f64 	%fd289, %fd240, %fd243;
	add.s32 	%r205, %r205, 8;
	add.s64 	%rd199, %rd199, 64;
	add.s32 	%r204, %r204, 64;
	setp.ne.s32 	%p69, %r205, 0;
	mov.u32 	%r207, %r68;
	@%p69 bra 	$L__BB0_77;
$L__BB0_78:
	setp.eq.s32 	%p70, %r65, 0;
	@%p70 bra 	$L__BB0_86;
	setp.lt.u32 	%p71, %r66, 3;
	@%p71 bra 	$L__BB0_81;
	cvt.u64.u32 	%rd185, %r207;
	add.s64 	%rd186, %rd11, %rd185;
	shl.b64 	%rd187, %rd186, 3;
	add.s64 	%rd188, %rd2, %rd187;
	ld.global.f64 	%fd245, [%rd188];
	add.s32 	%r175, %r207, %r1;
	shl.b32 	%r176, %r175, 3;
	mov.u32 	%r177, SXX;
	add.s32 	%r178, %r177, %r176;
	ld.shared.f64 	%fd246, [%r178];
	fma.rn.f64 	%fd247, %fd245, %fd17, %fd246;
	st.shared.f64 	[%r178], %fd247;
	mul.f64 	%fd248, %fd289, %fd247;
	ld.global.f64 	%fd249, [%rd188+8];
	ld.shared.f64 	%fd250, [%r178+8];
	fma.rn.f64 	%fd251, %fd249, %fd17, %fd250;
	st.shared.f64 	[%r178+8], %fd251;
	mul.f64 	%fd252, %fd248, %fd251;
	ld.global.f64 	%fd253, [%rd188+16];
	ld.shared.f64 	%fd254, [%r178+16];
	fma.rn.f64 	%fd255, %fd253, %fd17, %fd254;
	st.shared.f64 	[%r178+16], %fd255;
	mul.f64 	%fd256, %fd252, %fd255;
	ld.global.f64 	%fd257, [%rd188+24];
	ld.shared.f64 	%fd258, [%r178+24];
	fma.rn.f64 	%fd259, %fd257, %fd17, %fd258;
	st.shared.f64 	[%r178+24], %fd259;
	mul.f64 	%fd289, %fd256, %fd259;
	add.s32 	%r207, %r207, 4;
$L__BB0_81:
	setp.eq.s32 	%p72, %r67, 0;
	@%p72 bra 	$L__BB0_86;
	setp.eq.s32 	%p73, %r67, 1;
	@%p73 bra 	$L__BB0_84;
	cvt.u64.u32 	%rd189, %r207;
	add.s64 	%rd190, %rd11, %rd189;
	shl.b64 	%rd191, %rd190, 3;
	add.s64 	%rd192, %rd2, %rd191;
	ld.global.f64 	%fd261, [%rd192];
	add.s32 	%r179, %r207, %r1;
	shl.b32 	%r180, %r179, 3;
	mov.u32 	%r181, SXX;
	add.s32 	%r182, %r181, %r180;
	ld.shared.f64 	%fd262, [%r182];
	fma.rn.f64 	%fd263, %fd261, %fd17, %fd262;
	st.shared.f64 	[%r182], %fd263;
	mul.f64 	%fd264, %fd289, %fd263;
	ld.global.f64 	%fd265, [%rd192+8];
	ld.shared.f64 	%fd266, [%r182+8];
	fma.rn.f64 	%fd267, %fd265, %fd17, %fd266;
	st.shared.f64 	[%r182+8], %fd267;
	mul.f64 	%fd289, %fd264, %fd267;
	add.s32 	%r207, %r207, 2;
$L__BB0_84:
	setp.eq.s32 	%p74, %r69, 0;
	@%p74 bra 	$L__BB0_86;
	cvt.u64.u32 	%rd193, %r207;
	add.s64 	%rd194, %rd11, %rd193;
	shl.b64 	%rd195, %rd194, 3;
	add.s64 	%rd196, %rd2, %rd195;
	ld.global.f64 	%fd268, [%rd196];
	add.s32 	%r183, %r207, %r1;
	shl.b32 	%r184, %r183, 3;
	mov.u32 	%r185, SXX;
	add.s32 	%r186, %r185, %r184;
	ld.shared.f64 	%fd269, [%r186];
	fma.rn.f64 	%fd270, %fd268, %fd17, %fd269;
	st.shared.f64 	[%r186], %fd270;
	mul.f64 	%fd289, %fd289, %fd270;
$L__BB0_86:
	neg.s32 	%r210, %r210;
	cvt.rn.f64.s32 	%fd271, %r210;
	fma.rn.f64 	%fd294, %fd289, %fd271, %fd294;
	add.s64 	%rd201, %rd201, 1;
	setp.lt.u64 	%p75, %rd201, %rd162;
	@%p75 bra 	$L__BB0_75;
	bra.uni 	$L__BB0_93;
$L__BB0_87:
	add.s64 	%rd164, %rd3, 2;
	max.u64 	%rd165, %rd162, %rd164;
	not.b64 	%rd166, %rd3;
	add.s64 	%rd167, %rd165, %rd166;
	add.s64 	%rd16, %rd165, -2;
	and.b64  	%rd17, %rd167, 3;
	setp.eq.s64 	%p63, %rd17, 0;
	mov.f64 	%fd294, 0d0000000000000000;
	@%p63 bra 	$L__BB0_90;
	mov.f64 	%fd294, 0d0000000000000000;
	mov.u64 	%rd200, %rd201;
$L__BB0_89:
	.pragma "nounroll";
	neg.s32 	%r210, %r210;
	cvt.rn.f64.s32 	%fd205, %r210;
	add.f64 	%fd294, %fd294, %fd205;
	add.s64 	%rd201, %rd200, 1;
	sub.s64 	%rd168, %rd200, %rd3;
	setp.ne.s64 	%p64, %rd168, %rd17;
	mov.u64 	%rd200, %rd201;
	@%p64 bra 	$L__BB0_89;
$L__BB0_90:
	sub.s64 	%rd169, %rd16, %rd3;
	setp.lt.u64 	%p65, %rd169, 3;
	@%p65 bra 	$L__BB0_93;
	cvt.rn.f64.s32 	%fd35, %r210;
	neg.s32 	%r169, %r210;
	cvt.rn.f64.s32 	%fd36, %r169;
$L__BB0_92:
	add.f64 	%fd206, %fd294, %fd36;
	add.f64 	%fd207, %fd206, %fd35;
	add.f64 	%fd208, %fd207, %fd36;
	add.f64 	%fd294, %fd208, %fd35;
	add.s64 	%rd201, %rd201, 4;
	setp.lt.u64 	%p66, %rd201, %rd162;
	@%p66 bra 	$L__BB0_92;
$L__BB0_93:
	cvta.to.global.u64 	%rd197, %rd24;
	atom.global.add.f64 	%fd272, [%rd197], %fd294;
	ret;

}


// ===== COMPILED SASS (sm_100) =====

	.target	sm_100

	.elftype	@"ET_EXEC"


//--------------------- .note.nv.tkinfo           --------------------------
	.section	.note.nv.tkinfo,"",@"SHT_NOTE"
	.sectionflags	@"SHF_NOTE_NV_TKINFO"
	.tkinfo
        /*0018*/ 	.word	0x00000002
        /*0030*/ 	.string	""
        /*0030*/ 	.string	"ptxas"
        /*0030*/ 	.string	"Cuda compilation tools, release 13.0, V13.0.88"
        /*0030*/ 	.string	"Build cuda_13.0.r13.0/compiler.36424714_0"
        /*0030*/ 	.string	"-arch sm_100 -m 64 "



//--------------------- .note.nv.cuinfo           --------------------------
	.section	.note.nv.cuinfo,"",@"SHT_NOTE"
	.sectionflags	@"SHF_NOTE_NV_CUINFO"
        /*0018*/ 	.short	0x0002
        /*001a*/ 	.short	0x0064
        /*001c*/ 	.short	0x0082
	.zero		2


//--------------------- .nv.info                  --------------------------
	.section	.nv.info,"",@"SHT_CUDA_INFO"
	.align	4


	//----- nvinfo : EIATTR_REGCOUNT
	.align		4
        /*0000*/ 	.byte	0x04, 0x2f
        /*0002*/ 	.short	(.L_1 - .L_0)
	.align		4
.L_0:
        /*0004*/ 	.word	index@(_Z11perm_kernelPdyS_S_yii)
        /*0008*/ 	.word	0x00000028


	//----- nvinfo : EIATTR_FRAME_SIZE
	.align		4
.L_1:
        /*000c*/ 	.byte	0x04, 0x11
        /*000e*/ 	.short	(.L_3 - .L_2)
	.align		4
.L_2:
        /*0010*/ 	.word	index@(_Z11perm_kernelPdyS_S_yii)
        /*0014*/ 	.word	0x00000000


	//----- nvinfo : EIATTR_MIN_STACK_SIZE
	.align		4
.L_3:
        /*0018*/ 	.byte	0x04, 0x12
        /*001a*/ 	.short	(.L_5 - .L_4)
	.align		4
.L_4:
        /*001c*/ 	.word	index@(_Z11perm_kernelPdyS_S_yii)
        /*0020*/ 	.word	0x00000000
.L_5:


//--------------------- .nv.compat                --------------------------
	.section	.nv.compat,"",@"SHT_CUDA_COMPAT_INFO"
	.align	4
        /*0000*/ 	.byte	0x02, 0x09, 0x00, 0x00, 0x02, 0x02, 0x01, 0x00, 0x02, 0x05, 0x05, 0x00, 0x03, 0x07, 0x01, 0x01
        /*0010*/ 	.byte	0x02, 0x03, 0x00, 0x00, 0x02, 0x06, 0x01, 0x00, 0x04, 0x0b, 0x08, 0x00, 0x01, 0x00, 0x00, 0x00
        /*0020*/ 	.byte	0x00, 0x00, 0x00, 0x00


//--------------------- .nv.info._Z11perm_kernelPdyS_S_yii --------------------------
	.section	.nv.info._Z11perm_kernelPdyS_S_yii,"",@"SHT_CUDA_INFO"
	.sectionflags	@""
	.align	4


	//----- nvinfo : EIATTR_CUDA_API_VERSION
	.align		4
        /*0000*/ 	.byte	0x04, 0x37
        /*0002*/ 	.short	(.L_7 - .L_6)
.L_6:
        /*0004*/ 	.word	0x00000082


	//----- nvinfo : EIATTR_KPARAM_INFO
	.align		4
.L_7:
        /*0008*/ 	.byte	0x04, 0x17
        /*000a*/ 	.short	(.L_9 - .L_8)
.L_8:
        /*000c*/ 	.word	0x00000000
        /*0010*/ 	.short	0x0006
        /*0012*/ 	.short	0x002c
        /*0014*/ 	.byte	0x00, 0xf0, 0x11, 0x00


	//----- nvinfo : EIATTR_KPARAM_INFO
	.align		4
.L_9:
        /*0018*/ 	.byte	0x04, 0x17
        /*001a*/ 	.short	(.L_11 - .L_10)
.L_10:
        /*001c*/ 	.word	0x00000000
        /*0020*/ 	.short	0x0005
        /*0022*/ 	.short	0x0028
        /*0024*/ 	.byte	0x00, 0xf0, 0x11, 0x00


	//----- nvinfo : EIATTR_KPARAM_INFO
	.align		4
.L_11:
        /*0028*/ 	.byte	0x04, 0x17
        /*002a*/ 	.short	(.L_13 - .L_12)
.L_12:
        /*002c*/ 	.word	0x00000000
        /*0030*/ 	.short	0x0004
        /*0032*/ 	.short	0x0020
        /*0034*/ 	.byte	0x00, 0xf0, 0x21, 0x00


	//----- nvinfo : EIATTR_KPARAM_INFO
	.align		4
.L_13:
        /*0038*/ 	.byte	0x04, 0x17
        /*003a*/ 	.short	(.L_15 - .L_14)
.L_14:
        /*003c*/ 	.word	0x00000000
        /*0040*/ 	.short	0x0003
        /*0042*/ 	.short	0x0018
        /*0044*/ 	.byte	0x00, 0xf5, 0x21, 0x00


	//----- nvinfo : EIATTR_KPARAM_INFO
	.align		4
.L_15:
        /*0048*/ 	.byte	0x04, 0x17
        /*004a*/ 	.short	(.L_17 - .L_16)
.L_16:
        /*004c*/ 	.word	0x00000000
        /*0050*/ 	.short	0x0002
        /*0052*/ 	.short	0x0010
        /*0054*/ 	.byte	0x00, 0xf5, 0x21, 0x00


	//----- nvinfo : EIATTR_KPARAM_INFO
	.align		4
.L_17:
        /*0058*/ 	.byte	0x04, 0x17
        /*005a*/ 	.short	(.L_19 - .L_18)
.L_18:
        /*005c*/ 	.word	0x00000000
        /*0060*/ 	.short	0x0001
        /*0062*/ 	.short	0x0008
        /*0064*/ 	.byte	0x00, 0xf0, 0x21, 0x00


	//----- nvinfo : EIATTR_KPARAM_INFO
	.align		4
.L_19:
        /*0068*/ 	.byte	0x04, 0x17
        /*006a*/ 	.short	(.L_21 - .L_20)
.L_20:
        /*006c*/ 	.word	0x00000000
        /*0070*/ 	.short	0x0000
        /*0072*/ 	.short	0x0000
        /*0074*/ 	.byte	0x00, 0xf5, 0x21, 0x00


	//----- nvinfo : EIATTR_SPARSE_MMA_MASK
	.align		4
.L_21:
        /*0078*/ 	.byte	0x03, 0x50
        /*007a*/ 	.short	0x0000


	//----- nvinfo : EIATTR_MAXREG_COUNT
	.align		4
        /*007c*/ 	.byte	0x03, 0x1b
        /*007e*/ 	.short	0x00ff


	//----- nvinfo : EIATTR_NUM_BARRIERS
	.align		4
        /*0080*/ 	.byte	0x02, 0x4c
        /*0082*/ 	.byte	0x01
	.zero		1


	//----- nvinfo : EIATTR_MERCURY_ISA_VERSION
	.align		4
        /*0084*/ 	.byte	0x03, 0x5f
        /*0086*/ 	.short	0x0101


	//----- nvinfo : EIATTR_VRC_CTA_INIT_COUNT
	.align		4
        /*0088*/ 	.byte	0x02, 0x4a
	.zero		1
	.zero		1


	//----- nvinfo : EIATTR_EXIT_INSTR_OFFSETS
	.align		4
        /*008c*/ 	.byte	0x04, 0x1c
        /*008e*/ 	.short	(.L_23 - .L_22)


	//   ....[0]....
.L_22:
        /*0090*/ 	.word	0x000035b0


	//----- nvinfo : EIATTR_CRS_STACK_SIZE
	.align		4
.L_23:
        /*0094*/ 	.byte	0x04, 0x1e
        /*0096*/ 	.short	(.L_25 - .L_24)
.L_24:
        /*0098*/ 	.word	0x00000000


	//----- nvinfo : EIATTR_CBANK_PARAM_SIZE
	.align		4
.L_25:
        /*009c*/ 	.byte	0x03, 0x19
        /*009e*/ 	.short	0x0030


	//----- nvinfo : EIATTR_PARAM_CBANK
	.align		4
        /*00a0*/ 	.byte	0x04, 0x0a
        /*00a2*/ 	.short	(.L_27 - .L_26)
	.align		4
.L_26:
        /*00a4*/ 	.word	index@(.nv.constant0._Z11perm_kernelPdyS_S_yii)
        /*00a8*/ 	.short	0x0380
        /*00aa*/ 	.short	0x0030


	//----- nvinfo : EIATTR_SW_WAR
	.align		4
.L_27:
        /*00ac*/ 	.byte	0x04, 0x36
        /*00ae*/ 	.short	(.L_29 - .L_28)
.L_28:
        /*00b0*/ 	.word	0x00000008
.L_29:


//--------------------- .nv.callgraph             --------------------------
	.section	.nv.callgraph,"",@"SHT_CUDA_CALLGRAPH"
	.align	4
	.sectionentsize	8
	.align		4
        /*0000*/ 	.word	0x00000000
	.align		4
        /*0004*/ 	.word	0xffffffff
	.align		4
        /*0008*/ 	.word	0x00000000
	.align		4
        /*000c*/ 	.word	0xfffffffe
	.align		4
        /*0010*/ 	.word	0x00000000
	.align		4
        /*0014*/ 	.word	0xfffffffd
	.align		4
        /*0018*/ 	.word	0x00000000
	.align		4
        /*001c*/ 	.word	0xfffffffc


//--------------------- .text._Z11perm_kernelPdyS_S_yii --------------------------
	.section	.text._Z11perm_kernelPdyS_S_yii,"ax",@progbits
	.align	128
        .global         _Z11perm_kernelPdyS_S_yii
        .type           _Z11perm_kernelPdyS_S_yii,@function
        .size           _Z11perm_kernelPdyS_S_yii,(.L_x_40 - _Z11perm_kernelPdyS_S_yii)
        .other          _Z11perm_kernelPdyS_S_yii,@"STO_CUDA_ENTRY STV_DEFAULT"
_Z11perm_kernelPdyS_S_yii:
.text._Z11perm_kernelPdyS_S_yii:
[----:B------:R-:W-:Y:S01]  /*0000*/  LDC R1, c[0x0][0x37c] ;  /* 0x0000df00ff017b82 */ /* 0x000fe20000000800 */
[----:B------:R-:W0:Y:S01]  /*0010*/  S2R R3, SR_TID.X ;  /* 0x0000000000037919 */ /* 0x000e220000002100 */
[----:B------:R-:W1:Y:S06]  /*0020*/  LDCU UR5, c[0x0][0x3a8] ;  /* 0x00007500ff0577ac */ /* 0x000e6c0008000800 */
[----:B------:R-:W0:Y:S01]  /*0030*/  S2UR UR4, SR_CTAID.X ;  /* 0x00000000000479c3 */ /* 0x000e220000002500 */
[----:B------:R-:W2:Y:S01]  /*0040*/  LDCU.64 UR6, c[0x0][0x388] ;  /* 0x00007100ff0677ac */ /* 0x000ea20008000a00 */
[----:B------:R-:W3:Y:S06]  /*0050*/  LDCU.64 UR8, c[0x0][0x358] ;  /* 0x00006b00ff0877ac */ /* 0x000eec0008000a00 */
[----:B------:R-:W0:Y:S01]  /*0060*/  LDC R0, c[0x0][0x360] ;  /* 0x0000d800ff007b82 */ /* 0x000e220000000800 */
[----:B-1----:R-:W-:-:S05]  /*0070*/  IMAD.U32 R30, RZ, RZ, UR5 ;  /* 0x00000005ff1e7e24 */ /* 0x002fca000f8e00ff */
[----:B------:R-:W-:Y:S01]  /*0080*/  ISETP.GE.AND P0, PT, R30, 0x1, PT ;  /* 0x000000011e00780c */ /* 0x000fe20003f06270 */
[----:B0-----:R-:W-:Y:S02]  /*0090*/  IMAD R7, R0, UR4, R3 ;  /* 0x0000000400077c24 */ /* 0x001fe4000f8e0203 */
[----:B------:R-:W-:Y:S02]  /*00a0*/  IMAD R0, R3, R30, RZ ;  /* 0x0000001e03007224 */ /* 0x000fe400078e02ff */
[----:B--2---:R-:W-:-:S04]  /*00b0*/  IMAD.WIDE.U32 R8, R7, UR6, RZ ;  /* 0x0000000607087c25 */ /* 0x004fc8000f8e00ff */
[----:B------:R-:W-:Y:S02]  /*00c0*/  IMAD R7, R7, UR7, R9 ;  /* 0x0000000707077c24 */ /* 0x000fe4000f8e0209 */
[----:B------:R-:W-:Y:S02]  /*00d0*/  VIADD R3, R30, 0xffffffff ;  /* 0xffffffff1e037836 */ /* 0x000fe40000000000 */
[----:B---3--:R-:W-:Y:S05]  /*00e0*/  @!P0 BRA `(.L_x_0) ;  /* 0x0000000400c88947 */ /* 0x008fea0003800000 */
[----:B------:R-:W-:Y:S01]  /*00f0*/  ISETP.GE.U32.AND P1, PT, R3, 0xf, PT ;  /* 0x0000000f0300780c */ /* 0x000fe20003f26070 */
[----:B------:R-:W-:Y:S01]  /*0100*/  IMAD.MOV.U32 R31, RZ, RZ, RZ ;  /* 0x000000ffff1f7224 */ /* 0x000fe200078e00ff */
[----:B------:R-:W-:-:S04]  /*0110*/  LOP3.LUT R6, R30, 0xf, RZ, 0xc0, !PT ;  /* 0x0000000f1e067812 */ /* 0x000fc800078ec0ff */
[----:B------:R-:W-:-:S07]  /*0120*/  ISETP.NE.AND P2, PT, R6, RZ, PT ;  /* 0x000000ff0600720c */ /* 0x000fce0003f45270 */
[----:B------:R-:W-:Y:S06]  /*0130*/  @!P1 BRA `(.L_x_1) ;  /* 0x0000000000b09947 */ /* 0x000fec0003800000 */
[----:B------:R-:W0:Y:S01]  /*0140*/  S2UR UR5, SR_CgaCtaId ;  /* 0x00000000000579c3 */ /* 0x000e220000008800 */
[----:B------:R-:W-:Y:S01]  /*0150*/  LOP3.LUT R31, R30, 0x7ffffff0, RZ, 0xc0, !PT ;  /* 0x7ffffff01e1f7812 */ /* 0x000fe200078ec0ff */
[----:B------:R-:W-:Y:S01]  /*0160*/  IMAD.MOV.U32 R2, RZ, RZ, RZ ;  /* 0x000000ffff027224 */ /* 0x000fe200078e00ff */
[----:B------:R-:W-:Y:S02]  /*0170*/  UMOV UR4, 0x400 ;  /* 0x0000040000047882 */ /* 0x000fe40000000000 */
[----:B0-----:R-:W-:-:S12]  /*0180*/  ULEA UR4, UR5, UR4, 0x18 ;  /* 0x0000000405047291 */ /* 0x001fd8000f8ec0ff */
.L_x_2:
[----:B0-----:R-:W0:Y:S02]  /*0190*/  LDC.64 R32, c[0x0][0x380] ;  /* 0x0000e000ff207b82 */ /* 0x001e240000000a00 */
[----:B0-----:R-:W-:-:S05]  /*01a0*/  IMAD.WIDE.U32 R32, R2, 0x8, R32 ;  /* 0x0000000802207825 */ /* 0x001fca00078e0020 */
[----:B------:R-:W2:Y:S04]  /*01b0*/  LDG.E.64 R22, desc[UR8][R32.64] ;  /* 0x0000000820167981 */ /* 0x000ea8000c1e1b00 */
[----:B------:R-:W3:Y:S04]  /*01c0*/  LDG.E.64 R24, desc[UR8][R32.64+0x8] ;  /* 0x0000080820187981 */ /* 0x000ee8000c1e1b00 */
[----:B------:R-:W4:Y:S04]  /*01d0*/  LDG.E.64 R26, desc[UR8][R32.64+0x10] ;  /* 0x00001008201a7981 */ /* 0x000f28000c1e1b00 */
[----:B------:R-:W5:Y:S01]  /*01e0*/  LDG.E.64 R28, desc[UR8][R32.64+0x18] ;  /* 0x00001808201c7981 */ /* 0x000f62000c1e1b00 */
[----:B------:R-:W-:-:S03]  /*01f0*/  IMAD.IADD R37, R0, 0x1, R2 ;  /* 0x0000000100257824 */ /* 0x000fc600078e0202 */
[----:B------:R-:W5:Y:S02]  /*0200*/  LDG.E.64 R4, desc[UR8][R32.64+0x20] ;  /* 0x0000200820047981 */ /* 0x000f64000c1e1b00 */
[----:B------:R-:W-:Y:S02]  /*0210*/  LEA R37, R37, UR4, 0x3 ;  /* 0x0000000425257c11 */ /* 0x000fe4000f8e18ff */
[----:B------:R-:W5:Y:S04]  /*0220*/  LDG.E.64 R10, desc[UR8][R32.64+0x28] ;  /* 0x00002808200a7981 */ /* 0x000f68000c1e1b00 */
[----:B------:R-:W5:Y:S04]  /*0230*/  LDG.E.64 R12, desc[UR8][R32.64+0x30] ;  /* 0x00003008200c7981 */ /* 0x000f68000c1e1b00 */
[----:B------:R-:W5:Y:S04]  /*0240*/  LDG.E.64 R14, desc[UR8][R32.64+0x38] ;  /* 0x00003808200e7981 */ /* 0x000f68000c1e1b00 */
[----:B------:R-:W5:Y:S04]  /*0250*/  LDG.E.64 R16, desc[UR8][R32.64+0x40] ;  /* 0x0000400820107981 */ /* 0x000f68000c1e1b00 */
[----:B------:R-:W5:Y:S04]  /*0260*/  LDG.E.64 R18, desc[UR8][R32.64+0x48] ;  /* 0x0000480820127981 */ /* 0x000f68000c1e1b00 */
[----:B------:R-:W5:Y:S04]  /*0270*/  LDG.E.64 R20, desc[UR8][R32.64+0x50] ;  /* 0x0000500820147981 */ /* 0x000f68000c1e1b00 */
[----:B------:R-:W5:Y:S04]  /*0280*/  LDG.E.64 R34, desc[UR8][R32.64+0x78] ;  /* 0x0000780820227981 */ /* 0x000f68000c1e1b00 */
[----:B--2---:R0:W-:Y:S04]  /*0290*/  STS.64 [R37], R22 ;  /* 0x0000001625007388 */ /* 0x0041e80000000a00 */
[----:B---3--:R1:W-:Y:S04]  /*02a0*/  STS.64 [R37+0x8], R24 ;  /* 0x0000081825007388 */ /* 0x0083e80000000a00 */
[----:B----4-:R2:W-:Y:S04]  /*02b0*/  STS.64 [R37+0x10], R26 ;  /* 0x0000101a25007388 */ /* 0x0105e80000000a00 */
[----:B-----5:R3:W-:Y:S04]  /*02c0*/  STS.64 [R37+0x18], R28 ;  /* 0x0000181c25007388 */ /* 0x0207e80000000a00 */
[----:B0-----:R-:W4:Y:S04]  /*02d0*/  LDG.E.64 R22, desc[UR8][R32.64+0x58] ;  /* 0x0000580820167981 */ /* 0x001f28000c1e1b00 */
[----:B-1----:R-:W5:Y:S04]  /*02e0*/  LDG.E.64 R24, desc[UR8][R32.64+0x60] ;  /* 0x0000600820187981 */ /* 0x002f68000c1e1b00 */
[----:B--2---:R-:W2:Y:S04]  /*02f0*/  LDG.E.64 R26, desc[UR8][R32.64+0x68] ;  /* 0x00006808201a7981 */ /* 0x004ea8000c1e1b00 */
[----:B---3--:R-:W3:Y:S01]  /*0300*/  LDG.E.64 R28, desc[UR8][R32.64+0x70] ;  /* 0x00007008201c7981 */ /* 0x008ee2000c1e1b00 */
[----:B------:R-:W-:-:S03]  /*0310*/  VIADD R2, R2, 0x10 ;  /* 0x0000001002027836 */ /* 0x000fc60000000000 */
[----:B------:R0:W-:Y:S04]  /*0320*/  STS.64 [R37+0x20], R4 ;  /* 0x0000200425007388 */ /* 0x0001e80000000a00 */
[----:B------:R0:W-:Y:S04]  /*0330*/  STS.64 [R37+0x28], R10 ;  /* 0x0000280a25007388 */ /* 0x0001e80000000a00 */
[----:B------:R0:W-:Y:S04]  /*0340*/  STS.64 [R37+0x30], R12 ;  /* 0x0000300c25007388 */ /* 0x0001e80000000a00 */
[----:B------:R0:W-:Y:S04]  /*0350*/  STS.64 [R37+0x38], R14 ;  /* 0x0000380e25007388 */ /* 0x0001e80000000a00 */
[----:B------:R0:W-:Y:S04]  /*0360*/  STS.64 [R37+0x40], R16 ;  /* 0x0000401025007388 */ /* 0x0001e80000000a00 */
[----:B------:R0:W-:Y:S04]  /*0370*/  STS.64 [R37+0x48], R18 ;  /* 0x0000481225007388 */ /* 0x0001e80000000a00 */
[----:B------:R0:W-:Y:S04]  /*0380*/  STS.64 [R37+0x50], R20 ;  /* 0x0000501425007388 */ /* 0x0001e80000000a00 */
[----:B------:R0:W-:Y:S01]  /*0390*/  STS.64 [R37+0x78], R34 ;  /* 0x0000782225007388 */ /* 0x0001e20000000a00 */
[----:B------:R-:W-:-:S03]  /*03a0*/  ISETP.NE.AND P1, PT, R2, R31, PT ;  /* 0x0000001f0200720c */ /* 0x000fc60003f25270 */
[----:B----4-:R0:W-:Y:S04]  /*03b0*/  STS.64 [R37+0x58], R22 ;  /* 0x0000581625007388 */ /* 0x0101e80000000a00 */
[----:B-----5:R0:W-:Y:S04]  /*03c0*/  STS.64 [R37+0x60], R24 ;  /* 0x0000601825007388 */ /* 0x0201e80000000a00 */
[----:B--2---:R0:W-:Y:S04]  /*03d0*/  STS.64 [R37+0x68], R26 ;  /* 0x0000681a25007388 */ /* 0x0041e80000000a00 */
[----:B---3--:R0:W-:Y:S01]  /*03e0*/  STS.64 [R37+0x70], R28 ;  /* 0x0000701c25007388 */ /* 0x0081e20000000a00 */
[----:B------:R-:W-:Y:S05]  /*03f0*/  @P1 BRA `(.L_x_2) ;  /* 0xfffffffc00641947 */ /* 0x000fea000383ffff */
.L_x_1:
[----:B------:R-:W-:Y:S05]  /*0400*/  @!P2 BRA `(.L_x_0) ;  /* 0x000000040000a947 */ /* 0x000fea0003800000 */
[----:B------:R-:W-:Y:S02]  /*0410*/  ISETP.GE.U32.AND P1, PT, R6, 0x8, PT ;  /* 0x000000080600780c */ /* 0x000fe40003f26070 */
[----:B0-----:R-:W-:-:S04]  /*0420*/  LOP3.LUT R26, R30, 0x7, RZ, 0xc0, !PT ;  /* 0x000000071e1a7812 */ /* 0x001fc800078ec0ff */
[----:B------:R-:W-:-:S07]  /*0430*/  ISETP.NE.AND P2, PT, R26, RZ, PT ;  /* 0x000000ff1a00720c */ /* 0x000fce0003f45270 */
[----:B------:R-:W-:Y:S06]  /*0440*/  @!P1 BRA `(.L_x_3) ;  /* 0x0000000000609947 */ /* 0x000fec0003800000 */
[----:B------:R-:W0:Y:S02]  /*0450*/  LDC.64 R4, c[0x0][0x380] ;  /* 0x0000e000ff047b82 */ /* 0x000e240000000a00 */
[----:B0-----:R-:W-:-:S05]  /*0460*/  IMAD.WIDE.U32 R4, R31, 0x8, R4 ;  /* 0x000000081f047825 */ /* 0x001fca00078e0004 */
[----:B------:R-:W2:Y:S04]  /*0470*/  LDG.E.64 R10, desc[UR8][R4.64] ;  /* 0x00000008040a7981 */ /* 0x000ea8000c1e1b00 */
[----:B------:R-:W3:Y:S04]  /*0480*/  LDG.E.64 R12, desc[UR8][R4.64+0x8] ;  /* 0x00000808040c7981 */ /* 0x000ee8000c1e1b00 */
[----:B------:R-:W4:Y:S04]  /*0490*/  LDG.E.64 R14, desc[UR8][R4.64+0x10] ;  /* 0x00001008040e7981 */ /* 0x000f28000c1e1b00 */
[----:B------:R-:W5:Y:S04]  /*04a0*/  LDG.E.64 R16, desc[UR8][R4.64+0x18] ;  /* 0x0000180804107981 */ /* 0x000f68000c1e1b00 */
[----:B------:R-:W5:Y:S04]  /*04b0*/  LDG.E.64 R18, desc[UR8][R4.64+0x20] ;  /* 0x0000200804127981 */ /* 0x000f68000c1e1b00 */
[----:B------:R-:W5:Y:S04]  /*04c0*/  LDG.E.64 R20, desc[UR8][R4.64+0x28] ;  /* 0x0000280804147981 */ /* 0x000f68000c1e1b00 */
[----:B------:R-:W5:Y:S04]  /*04d0*/  LDG.E.64 R22, desc[UR8][R4.64+0x30] ;  /* 0x0000300804167981 */ /* 0x000f68000c1e1b00 */
[----:B------:R-:W5:Y:S01]  /*04e0*/  LDG.E.64 R24, desc[UR8][R4.64+0x38] ;  /* 0x0000380804187981 */ /* 0x000f62000c1e1b00 */
[----:B------:R-:W0:Y:S01]  /*04f0*/  S2UR UR5, SR_CgaCtaId ;  /* 0x00000000000579c3 */ /* 0x000e220000008800 */
[----:B------:R-:W-:Y:S01]  /*0500*/  UMOV UR4, 0x400 ;  /* 0x0000040000047882 */ /* 0x000fe20000000000 */
[----:B------:R-:W-:-:S02]  /*0510*/  IMAD.IADD R2, R0, 0x1, R31 ;  /* 0x0000000100027824 */ /* 0x000fc400078e021f */
[----:B------:R-:W-:Y:S01]  /*0520*/  VIADD R31, R31, 0x8 ;  /* 0x000000081f1f7836 */ /* 0x000fe20000000000 */
[----:B0-----:R-:W-:-:S06]  /*0530*/  ULEA UR4, UR5, UR4, 0x18 ;  /* 0x0000000405047291 */ /* 0x001fcc000f8ec0ff */
[----:B------:R-:W-:-:S05]  /*0540*/  LEA R27, R2, UR4, 0x3 ;  /* 0x00000004021b7c11 */ /* 0x000fca000f8e18ff */
[----:B--2---:R0:W-:Y:S04]  /*0550*/  STS.64 [R27], R10 ;  /* 0x0000000a1b007388 */ /* 0x0041e80000000a00 */
[----:B---3--:R0:W-:Y:S04]  /*0560*/  STS.64 [R27+0x8], R12 ;  /* 0x0000080c1b007388 */ /* 0x0081e80000000a00 */
[----:B----4-:R0:W-:Y:S04]  /*0570*/  STS.64 [R27+0x10], R14 ;  /* 0x0000100e1b007388 */ /* 0x0101e80000000a00 */
[----:B-----5:R0:W-:Y:S04]  /*0580*/  STS.64 [R27+0x18], R16 ;  /* 0x000018101b007388 */ /* 0x0201e80000000a00 */
[----:B------:R0:W-:Y:S04]  /*0590*/  STS.64 [R27+0x20], R18 ;  /* 0x000020121b007388 */ /* 0x0001e80000000a00 */
[----:B------:R0:W-:Y:S04]  /*05a0*/  STS.64 [R27+0x28], R20 ;  /* 0x000028141b007388 */ /* 0x0001e80000000a00 */
[----:B------:R0:W-:Y:S04]  /*05b0*/  STS.64 [R27+0x30], R22 ;  /* 0x000030161b007388 */ /* 0x0001e80000000a00 */
[----:B------:R0:W-:Y:S02]  /*05c0*/  STS.64 [R27+0x38], R24 ;  /* 0x000038181b007388 */ /* 0x0001e40000000a00 */
.L_x_3:
[----:B------:R-:W-:Y:S05]  /*05d0*/  @!P2 BRA `(.L_x_0) ;  /* 0x00000000008ca947 */ /* 0x000fea0003800000 */
[----:B------:R-:W-:Y:S02]  /*05e0*/  ISETP.GE.U32.AND P1, PT, R26, 0x4, PT ;  /* 0x000000041a00780c */ /* 0x000fe40003f26070 */
[----:B------:R-:W-:-:S04]  /*05f0*/  LOP3.LUT R6, R30, 0x3, RZ, 0xc0, !PT ;  /* 0x000000031e067812 */ /* 0x000fc800078ec0ff */
[----:B------:R-:W-:-:S07]  /*0600*/  ISETP.NE.AND P2, PT, R6, RZ, PT ;  /* 0x000000ff0600720c */ /* 0x000fce0003f45270 */
[----:B------:R-:W-:Y:S06]  /*0610*/  @!P1 BRA `(.L_x_4) ;  /* 0x0000000000409947 */ /* 0x000fec0003800000 */
[----:B------:R-:W1:Y:S02]  /*0620*/  LDC.64 R4, c[0x0][0x380] ;  /* 0x0000e000ff047b82 */ /* 0x000e640000000a00 */
[----:B-1----:R-:W-:-:S05]  /*0630*/  IMAD.WIDE.U32 R4, R31, 0x8, R4 ;  /* 0x000000081f047825 */ /* 0x002fca00078e0004 */
[----:B0-----:R-:W2:Y:S04]  /*0640*/  LDG.E.64 R10, desc[UR8][R4.64] ;  /* 0x00000008040a7981 */ /* 0x001ea8000c1e1b00 */
[----:B------:R-:W3:Y:S04]  /*0650*/  LDG.E.64 R12, desc[UR8][R4.64+0x8] ;  /* 0x00000808040c7981 */ /* 0x000ee8000c1e1b00 */
[----:B------:R-:W4:Y:S04]  /*0660*/  LDG.E.64 R14, desc[UR8][R4.64+0x10] ;  /* 0x00001008040e7981 */ /* 0x000f28000c1e1b00 */
        /* <DEDUP_REMOVED lines=10> */
[----:B-----5:R1:W-:Y:S02]  /*0710*/  STS.64 [R19+0x18], R16 ;  /* 0x0000181013007388 */ /* 0x0203e40000000a00 */
.L_x_4:
[----:B------:R-:W-:Y:S05]  /*0720*/  @!P2 BRA `(.L_x_0) ;  /* 0x000000000038a947 */ /* 0x000fea0003800000 */
[----:B------:R-:W2:Y:S01]  /*0730*/  S2UR UR5, SR_CgaCtaId ;  /* 0x00000000000579c3 */ /* 0x000ea20000008800 */
[----:B------:R-:W-:-:S07]  /*0740*/  UMOV UR4, 0x400 ;  /* 0x0000040000047882 */ /* 0x000fce0000000000 */
[----:B01----:R-:W0:Y:S01]  /*0750*/  LDC.64 R10, c[0x0][0x380] ;  /* 0x0000e000ff0a7b82 */ /* 0x003e220000000a00 */
[----:B--2---:R-:W-:-:S03]  /*0760*/  ULEA UR5, UR5, UR4, 0x18 ;  /* 0x0000000405057291 */ /* 0x004fc6000f8ec0ff */
[----:B------:R-:W-:-:S09]  /*0770*/  UMOV UR4, URZ ;  /* 0x000000ff00047c82 */ /* 0x000fd20008000000 */
.L_x_5:
[----:B0-2---:R-:W-:-:S06]  /*0780*/  IMAD.WIDE.U32 R4, R31, 0x8, R10 ;  /* 0x000000081f047825 */ /* 0x005fcc00078e000a */
[----:B------:R-:W2:Y:S01]  /*0790*/  LDG.E.64 R4, desc[UR8][R4.64] ;  /* 0x0000000804047981 */ /* 0x000ea2000c1e1b00 */
[----:B------:R-:W-:Y:S01]  /*07a0*/  IMAD.IADD R2, R0, 0x1, R31 ;  /* 0x0000000100027824 */ /* 0x000fe200078e021f */
[----:B------:R-:W-:Y:S01]  /*07b0*/  UIADD3 UR4, UPT, UPT, UR4, 0x1, URZ ;  /* 0x0000000104047890 */ /* 0x000fe2000fffe0ff */
[----:B------:R-:W-:-:S03]  /*07c0*/  VIADD R31, R31, 0x1 ;  /* 0x000000011f1f7836 */ /* 0x000fc60000000000 */
[----:B------:R-:W-:Y:S02]  /*07d0*/  LEA R13, R2, UR5, 0x3 ;  /* 0x00000005020d7c11 */ /* 0x000fe4000f8e18ff */
[----:B------:R-:W-:-:S03]  /*07e0*/  ISETP.NE.AND P1, PT, R6, UR4, PT ;  /* 0x0000000406007c0c */ /* 0x000fc6000bf25270 */
[----:B--2---:R2:W-:Y:S10]  /*07f0*/  STS.64 [R13], R4 ;  /* 0x000000040d007388 */ /* 0x0045f40000000a00 */
[----:B------:R-:W-:Y:S05]  /*0800*/  @P1 BRA `(.L_x_5) ;  /* 0xfffffffc00dc1947 */ /* 0x000fea000383ffff */
.L_x_0:
[----:B------:R-:W-:Y:S06]  /*0810*/  BAR.SYNC.DEFER_BLOCKING 0x0 ;  /* 0x0000000000007b1d */ /* 0x000fec0000010000 */
[----:B------:R-:W-:Y:S05]  /*0820*/  @!P0 BRA `(.L_x_6) ;  /* 0x0000000800a08947 */ /* 0x000fea0003800000 */
[C---:B------:R-:W-:Y:S01]  /*0830*/  LOP3.LUT R2, R30.reuse, 0xf, RZ, 0xc0, !PT ;  /* 0x0000000f1e027812 */ /* 0x040fe200078ec0ff */
[----:B------:R-:W-:Y:S01]  /*0840*/  IMAD.MOV.U32 R31, RZ, RZ, RZ ;  /* 0x000000ffff1f7224 */ /* 0x000fe200078e00ff */
[----:B0-2---:R-:W-:-:S03]  /*0850*/  LOP3.LUT R4, R30, 0x7, RZ, 0xc0, !PT ;  /* 0x000000071e047812 */ /* 0x005fc600078ec0ff */
[----:B------:R-:W-:Y:S02]  /*0860*/  VIADD R5, R2, 0xffffffff ;  /* 0xffffffff02057836 */ /* 0x000fe40000000000 */
[----:B------:R-:W-:-:S03]  /*0870*/  VIADD R6, R4, 0xffffffff ;  /* 0xffffffff04067836 */ /* 0x000fc60000000000 */
[----:B------:R-:W-:Y:S02]  /*0880*/  ISETP.GE.U32.AND P0, PT, R5, 0x7, PT ;  /* 0x000000070500780c */ /* 0x000fe40003f06070 */
[----:B------:R-:W-:Y:S02]  /*0890*/  ISETP.GE.U32.AND P1, PT, R6, 0x3, PT ;  /* 0x000000030600780c */ /* 0x000fe40003f26070 */
[C---:B------:R-:W-:Y:S02]  /*08a0*/  LOP3.LUT R5, R30.reuse, 0x7ffffff0, RZ, 0xc0, !PT ;  /* 0x7ffffff01e057812 */ /* 0x040fe400078ec0ff */
[----:B------:R-:W-:-:S09]  /*08b0*/  LOP3.LUT R6, R30, 0x3, RZ, 0xc0, !PT ;  /* 0x000000031e067812 */ /* 0x000fd200078ec0ff */
.L_x_12:
[----:B------:R-:W0:Y:S08]  /*08c0*/  LDC R30, c[0x0][0x3a8] ;  /* 0x0000ea00ff1e7b82 */ /* 0x000e300000000800 */
[----:B-1-3--:R-:W1:Y:S01]  /*08d0*/  LDC.64 R10, c[0x0][0x398] ;  /* 0x0000e600ff0a7b82 */ /* 0x00ae620000000a00 */
[----:B0-----:R-:W-:-:S04]  /*08e0*/  IMAD R33, R3, R30, R31 ;  /* 0x0000001e03217224 */ /* 0x001fc800078e021f */
[----:B-1----:R-:W-:-:S06]  /*08f0*/  IMAD.WIDE R32, R33, 0x8, R10 ;  /* 0x0000000821207825 */ /* 0x002fcc00078e020a */
[----:B------:R-:W5:Y:S01]  /*0900*/  LDG.E.64 R32, desc[UR8][R32.64] ;  /* 0x0000000820207981 */ /* 0x000f62000c1e1b00 */
[----:B------:R-:W-:Y:S01]  /*0910*/  ISETP.GE.U32.AND P2, PT, R3, 0xf, PT ;  /* 0x0000000f0300780c */ /* 0x000fe20003f46070 */
[----:B------:R-:W-:-:S12]  /*0920*/  IMAD.MOV.U32 R28, RZ, RZ, RZ ;  /* 0x000000ffff1c7224 */ /* 0x000fd800078e00ff */
[----:B------:R-:W-:Y:S05]  /*0930*/  @!P2 BRA `(.L_x_7) ;  /* 0x000000040014a947 */ /* 0x000fea0003800000 */
[----:B------:R-:W-:-:S07]  /*0940*/  IMAD.MOV.U32 R34, RZ, RZ, RZ ;  /* 0x000000ffff227224 */ /* 0x000fce00078e00ff */
.L_x_8:
[----:B------:R-:W-:-:S04]  /*0950*/  IMAD R13, R34, R30, R31 ;  /* 0x0000001e220d7224 */ /* 0x000fc800078e021f */
[----:B------:R-:W-:-:S04]  /*0960*/  IMAD.WIDE.U32 R22, R13, 0x8, R10 ;  /* 0x000000080d167825 */ /* 0x000fc800078e000a */
[----:B------:R-:W-:Y:S02]  /*0970*/  IMAD.IADD R13, R13, 0x1, R30 ;  /* 0x000000010d0d7824 */ /* 0x000fe400078e021e */
[----:B------:R-:W2:Y:S02]  /*0980*/  LDG.E.64 R22, desc[UR8][R22.64] ;  /* 0x0000000816167981 */ /* 0x000ea4000c1e1b00 */
[----:B------:R-:W-:-:S04]  /*0990*/  IMAD.WIDE.U32 R20, R13, 0x8, R10 ;  /* 0x000000080d147825 */ /* 0x000fc800078e000a */
[----:B------:R-:W-:Y:S02]  /*09a0*/  IMAD.IADD R13, R13, 0x1, R30 ;  /* 0x000000010d0d7824 */ /* 0x000fe400078e021e */
[----:B------:R-:W3:Y:S02]  /*09b0*/  LDG.E.64 R20, desc[UR8][R20.64] ;  /* 0x0000000814147981 */ /* 0x000ee4000c1e1b00 */
[----:B------:R-:W-:-:S04]  /*09c0*/  IMAD.WIDE.U32 R18, R13, 0x8, R10 ;  /* 0x000000080d127825 */ /* 0x000fc800078e000a */
[----:B------:R-:W-:Y:S02]  /*09d0*/  IMAD.IADD R13, R13, 0x1, R30 ;  /* 0x000000010d0d7824 */ /* 0x000fe400078e021e */
[----:B------:R-:W4:Y:S02]  /*09e0*/  LDG.E.64 R18, desc[UR8][R18.64] ;  /* 0x0000000812127981 */ /* 0x000f24000c1e1b00 */
        /* <DEDUP_REMOVED lines=9> */
[----:B------:R-:W-:-:S06]  /*0a80*/  IMAD.WIDE.U32 R28, R25, 0x8, R10 ;  /* 0x00000008191c7825 */ /* 0x000fcc00078e000a */
[----:B------:R-:W4:Y:S01]  /*0a90*/  LDG.E.64 R28, desc[UR8][R28.64] ;  /* 0x000000081c1c7981 */ /* 0x000f22000c1e1b00 */
[----:B------:R-:W-:-:S04]  /*0aa0*/  IMAD.IADD R25, R25, 0x1, R30 ;  /* 0x0000000119197824 */ /* 0x000fc800078e021e */
[----:B------:R-:W-:-:S06]  /*0ab0*/  IMAD.WIDE.U32 R26, R25, 0x8, R10 ;  /* 0x00000008191a7825 */ /* 0x000fcc00078e000a */
[----:B------:R-:W4:Y:S01]  /*0ac0*/  LDG.E.64 R26, desc[UR8][R26.64] ;  /* 0x000000081a1a7981 */ /* 0x000f22000c1e1b00 */
[----:B--2--5:R-:W-:Y:S01]  /*0ad0*/  DFMA R32, R22, -0.5, R32 ;  /* 0xbfe000001620782b */ /* 0x024fe20000000020 */
[----:B------:R-:W-:-:S04]  /*0ae0*/  IMAD.IADD R23, R25, 0x1, R30 ;  /* 0x0000000119177824 */ /* 0x000fc800078e021e */
[----:B------:R-:W-:-:S03]  /*0af0*/  IMAD.WIDE.U32 R24, R23, 0x8, R10 ;  /* 0x0000000817187825 */ /* 0x000fc600078e000a */
[----:B---3--:R-:W-:Y:S01]  /*0b00*/  DFMA R20, R20, -0.5, R32 ;  /* 0xbfe000001414782b */ /* 0x008fe20000000020 */
[----:B------:R-:W-:Y:S02]  /*0b10*/  IMAD.IADD R33, R23, 0x1, R30 ;  /* 0x0000000117217824 */ /* 0x000fe400078e021e */
[----:B------:R-:W2:Y:S02]  /*0b20*/  LDG.E.64 R24, desc[UR8][R24.64] ;  /* 0x0000000818187981 */ /* 0x000ea4000c1e1b00 */
[----:B------:R-:W-:-:S04]  /*0b30*/  IMAD.WIDE.U32 R22, R33, 0x8, R10 ;  /* 0x0000000821167825 */ /* 0x000fc800078e000a */
[----:B------:R-:W-:Y:S01]  /*0b40*/  IMAD.IADD R33, R33, 0x1, R30 ;  /* 0x0000000121217824 */ /* 0x000fe200078e021e */
[----:B----4-:R-:W-:Y:S01]  /*0b50*/  DFMA R18, R18, -0.5, R20 ;  /* 0xbfe000001212782b */ /* 0x010fe20000000014 */
[----:B------:R-:W3:Y:S02]  /*0b60*/  LDG.E.64 R22, desc[UR8][R22.64] ;  /* 0x0000000816167981 */ /* 0x000ee4000c1e1b00 */
[----:B------:R-:W-:-:S04]  /*0b70*/  IMAD.WIDE.U32 R20, R33, 0x8, R10 ;  /* 0x0000000821147825 */ /* 0x000fc800078e000a */
[----:B------:R-:W-:Y:S01]  /*0b80*/  IMAD.IADD R33, R33, 0x1, R30 ;  /* 0x0000000121217824 */ /* 0x000fe200078e021e */
[----:B------:R-:W-:Y:S01]  /*0b90*/  DFMA R16, R16, -0.5, R18 ;  /* 0xbfe000001010782b */ /* 0x000fe20000000012 */
[----:B------:R-:W4:Y:S02]  /*0ba0*/  LDG.E.64 R20, desc[UR8][R20.64] ;  /* 0x0000000814147981 */ /* 0x000f24000c1e1b00 */
        /* <DEDUP_REMOVED lines=13> */
[----:B------:R-:W-:Y:S02]  /*0c80*/  IMAD.IADD R33, R33, 0x1, R30 ;  /* 0x0000000121217824 */ /* 0x000fe400078e021e */
[----:B------:R-:W4:Y:S02]  /*0c90*/  LDG.E.64 R12, desc[UR8][R12.64] ;  /* 0x000000080c0c7981 */ /* 0x000f24000c1e1b00 */
[----:B------:R-:W-:-:S06]  /*0ca0*/  IMAD.WIDE.U32 R32, R33, 0x8, R10 ;  /* 0x0000000821207825 */ /* 0x000fcc00078e000a */
[----:B------:R-:W4:Y:S01]  /*0cb0*/  LDG.E.64 R32, desc[UR8][R32.64] ;  /* 0x0000000820207981 */ /* 0x000f22000c1e1b00 */
[----:B------:R-:W-:Y:S01]  /*0cc0*/  DFMA R26, R26, -0.5, R28 ;  /* 0xbfe000001a1a782b */ /* 0x000fe2000000001c */
[----:B------:R-:W-:-:S05]  /*0cd0*/  VIADD R34, R34, 0x10 ;  /* 0x0000001022227836 */ /* 0x000fca0000000000 */
[----:B------:R-:W-:Y:S02]  /*0ce0*/  ISETP.NE.AND P2, PT, R34, R5, PT ;  /* 0x000000052200720c */ /* 0x000fe40003f45270 */
[----:B--2---:R-:W-:-:S08]  /*0cf0*/  DFMA R24, R24, -0.5, R26 ;  /* 0xbfe000001818782b */ /* 0x004fd0000000001a */
[----:B---3--:R-:W-:-:S08]  /*0d00*/  DFMA R22, R22, -0.5, R24 ;  /* 0xbfe000001616782b */ /* 0x008fd00000000018 */
[----:B----4-:R-:W-:-:S08]  /*0d10*/  DFMA R20, R20, -0.5, R22 ;  /* 0xbfe000001414782b */ /* 0x010fd00000000016 */
[----:B------:R-:W-:-:S08]  /*0d20*/  DFMA R18, R18, -0.5, R20 ;  /* 0xbfe000001212782b */ /* 0x000fd00000000014 */
[----:B------:R-:W-:-:S08]  /*0d30*/  DFMA R16, R16, -0.5, R18 ;  /* 0xbfe000001010782b */ /* 0x000fd00000000012 */
[----:B------:R-:W-:-:S08]  /*0d40*/  DFMA R14, R14, -0.5, R16 ;  /* 0xbfe000000e0e782b */ /* 0x000fd00000000010 */
[----:B------:R-:W-:-:S08]  /*0d50*/  DFMA R14, R12, -0.5, R14 ;  /* 0xbfe000000c0e782b */ /* 0x000fd0000000000e */
[----:B------:R-:W-:Y:S01]  /*0d60*/  DFMA R32, R32, -0.5, R14 ;  /* 0xbfe000002020782b */ /* 0x000fe2000000000e */
[----:B------:R-:W-:Y:S10]  /*0d70*/  @P2 BRA `(.L_x_8) ;  /* 0xfffffff800f42947 */ /* 0x000ff4000383ffff */
[----:B------:R-:W-:-:S07]  /*0d80*/  IMAD.MOV.U32 R28, RZ, RZ, R5 ;  /* 0x000000ffff1c7224 */ /* 0x000fce00078e0005 */
.L_x_7:
[----:B------:R-:W-:-:S13]  /*0d90*/  ISETP.NE.AND P2, PT, R2, RZ, PT ;  /* 0x000000ff0200720c */ /* 0x000fda0003f45270 */
[----:B------:R-:W-:Y:S05]  /*0da0*/  @!P2 BRA `(.L_x_9) ;  /* 0x00000004001ca947 */ /* 0x000fea0003800000 */
[----:B------:R-:W-:Y:S01]  /*0db0*/  ISETP.NE.AND P2, PT, R4, RZ, PT ;  /* 0x000000ff0400720c */ /* 0x000fe20003f45270 */
[----:B------:R-:W-:-:S12]  /*0dc0*/  @!P0 BRA `(.L_x_10) ;  /* 0x0000000000848947 */ /* 0x000fd80003800000 */
        /* <DEDUP_REMOVED lines=24> */
[----:B------:R-:W-:Y:S01]  /*0f50*/  VIADD R28, R28, 0x8 ;  /* 0x000000081c1c7836 */ /* 0x000fe20000000000 */
[----:B--2--5:R-:W-:-:S08]  /*0f60*/  DFMA R26, R26, -0.5, R32 ;  /* 0xbfe000001a1a782b */ /* 0x024fd00000000020 */
[----:B---3--:R-:W-:-:S08]  /*0f70*/  DFMA R24, R24, -0.5, R26 ;  /* 0xbfe000001818782b */ /* 0x008fd0000000001a */
[----:B----4-:R-:W-:-:S08]  /*0f80*/  DFMA R12, R12, -0.5, R24 ;  /* 0xbfe000000c0c782b */ /* 0x010fd00000000018 */
[----:B------:R-:W-:-:S08]  /*0f90*/  DFMA R12, R14, -0.5, R12 ;  /* 0xbfe000000e0c782b */ /* 0x000fd0000000000c */
[----:B------:R-:W-:-:S08]  /*0fa0*/  DFMA R12, R16, -0.5, R12 ;  /* 0xbfe00000100c782b */ /* 0x000fd0000000000c */
[----:B------:R-:W-:-:S08]  /*0fb0*/  DFMA R12, R18, -0.5, R12 ;  /* 0xbfe00000120c782b */ /* 0x000fd0000000000c */
[----:B------:R-:W-:-:S08]  /*0fc0*/  DFMA R12, R20, -0.5, R12 ;  /* 0xbfe00000140c782b */ /* 0x000fd0000000000c */
[----:B------:R-:W-:-:S11]  /*0fd0*/  DFMA R32, R22, -0.5, R12 ;  /* 0xbfe000001620782b */ /* 0x000fd6000000000c */
.L_x_10:
        /* <DEDUP_REMOVED lines=19> */
[----:B------:R-:W-:-:S11]  /*1110*/  DFMA R32, R12, -0.5, R32 ;  /* 0xbfe000000c20782b */ /* 0x000fd60000000020 */
.L_x_11:
[----:B------:R-:W-:Y:S05]  /*1120*/  @!P2 BRA `(.L_x_9) ;  /* 0x00000000003ca947 */ /* 0x000fea0003800000 */
[----:B------:R-:W-:-:S04]  /*1130*/  IMAD R15, R28, R30, R31 ;  /* 0x0000001e1c0f7224 */ /* 0x000fc800078e021f */
[----:B------:R-:W-:-:S06]  /*1140*/  IMAD.WIDE.U32 R12, R15, 0x8, R10 ;  /* 0x000000080f0c7825 */ /* 0x000fcc00078e000a */
[----:B------:R-:W2:Y:S01]  /*1150*/  LDG.E.64 R12, desc[UR8][R12.64] ;  /* 0x000000080c0c7981 */ /* 0x000ea2000c1e1b00 */
[----:B------:R-:W-:Y:S01]  /*1160*/  ISETP.NE.AND P2, PT, R6, 0x1, PT ;  /* 0x000000010600780c */ /* 0x000fe20003f45270 */
[----:B--2--5:R-:W-:-:S12]  /*1170*/  DFMA R32, R12, -0.5, R32 ;  /* 0xbfe000000c20782b */ /* 0x024fd80000000020 */
[----:B------:R-:W-:Y:S05]  /*1180*/  @!P2 BRA `(.L_x_9) ;  /* 0x000000000024a947 */ /* 0x000fea0003800000 */
[----:B------:R-:W-:Y:S01]  /*1190*/  ISETP.NE.AND P2, PT, R6, 0x2, PT ;  /* 0x000000020600780c */ /* 0x000fe20003f45270 */
[----:B------:R-:W-:-:S04]  /*11a0*/  IMAD.IADD R15, R15, 0x1, R30 ;  /* 0x000000010f0f7824 */ /* 0x000fc800078e021e */
[----:B------:R-:W-:-:S06]  /*11b0*/  IMAD.WIDE.U32 R12, R15, 0x8, R10 ;  /* 0x000000080f0c7825 */ /* 0x000fcc00078e000a */
[----:B------:R-:W2:Y:S02]  /*11c0*/  LDG.E.64 R12, desc[UR8][R12.64] ;  /* 0x000000080c0c7981 */ /* 0x000ea4000c1e1b00 */
[----:B------:R-:W-:-:S04]  /*11d0*/  @P2 IMAD.IADD R15, R15, 0x1, R30 ;  /* 0x000000010f0f2824 */ /* 0x000fc800078e021e */
[----:B------:R-:W-:-:S06]  /*11e0*/  @P2 IMAD.WIDE.U32 R10, R15, 0x8, R10 ;  /* 0x000000080f0a2825 */ /* 0x000fcc00078e000a */
[----:B------:R-:W3:Y:S01]  /*11f0*/  @P2 LDG.E.64 R10, desc[UR8][R10.64] ;  /* 0x000000080a0a2981 */ /* 0x000ee2000c1e1b00 */
[----:B--2---:R-:W-:-:S08]  /*1200*/  DFMA R32, R12, -0.5, R32 ;  /* 0xbfe000000c20782b */ /* 0x004fd00000000020 */
[----:B---3--:R-:W-:-:S11]  /*1210*/  @P2 DFMA R32, R10, -0.5, R32 ;  /* 0xbfe000000a20282b */ /* 0x008fd60000000020 */
.L_x_9:
[----:B------:R-:W0:Y:S01]  /*1220*/  S2UR UR5, SR_CgaCtaId ;  /* 0x00000000000579c3 */ /* 0x000e220000008800 */
[----:B------:R-:W-:Y:S01]  /*1230*/  UMOV UR4, 0x400 ;  /* 0x0000040000047882 */ /* 0x000fe20000000000 */
[----:B------:R-:W-:Y:S02]  /*1240*/  IMAD.IADD R10, R0, 0x1, R31 ;  /* 0x00000001000a7824 */ /* 0x000fe400078e021f */
[----:B------:R-:W-:-:S05]  /*1250*/  VIADD R31, R31, 0x1 ;  /* 0x000000011f1f7836 */ /* 0x000fca0000000000 */
[----:B------:R-:W-:Y:S01]  /*1260*/  ISETP.NE.AND P2, PT, R31, R30, PT ;  /* 0x0000001e1f00720c */ /* 0x000fe20003f45270 */
[----:B0-----:R-:W-:-:S06]  /*1270*/  ULEA UR4, UR5, UR4, 0x18 ;  /* 0x0000000405047291 */ /* 0x001fcc000f8ec0ff */
[----:B------:R-:W-:-:S05]  /*1280*/  LEA R11, R10, UR4, 0x3 ;  /* 0x000000040a0b7c11 */ /* 0x000fca000f8e18ff */
[----:B-----5:R3:W-:Y:S01]  /*1290*/  STS.64 [R11], R32 ;  /* 0x000000200b007388 */ /* 0x0207e20000000a00 */
[----:B------:R-:W-:Y:S05]  /*12a0*/  @P2 BRA `(.L_x_12) ;  /* 0xfffffff400842947 */ /* 0x000fea000383ffff */
.L_x_6:
[----:B------:R-:W-:-:S13]  /*12b0*/  ISETP.GE.AND P0, PT, R30, 0x1, PT ;  /* 0x000000011e00780c */ /* 0x000fda0003f06270 */
[----:B------:R-:W-:Y:S05]  /*12c0*/  @!P0 BRA `(.L_x_13) ;  /* 0x0000000c00a48947 */ /* 0x000fea0003800000 */
[C---:B0-----:R-:W-:Y:S01]  /*12d0*/  LOP3.LUT R24, R30.reuse, 0x7, RZ, 0xc0, !PT ;  /* 0x000000071e187812 */ /* 0x041fe200078ec0ff */
[C---:B------:R-:W-:Y:S01]  /*12e0*/  VIADD R2, R30.reuse, 0xffffffff ;  /* 0xffffffff1e027836 */ /* 0x040fe20000000000 */
[C---:B------:R-:W-:Y:S01]  /*12f0*/  LOP3.LUT R25, R30.reuse, 0x3, RZ, 0xc0, !PT ;  /* 0x000000031e197812 */ /* 0x040fe200078ec0ff */
[----:B------:R-:W-:Y:S01]  /*1300*/  UMOV UR4, URZ ;  /* 0x000000ff00047c82 */ /* 0x000fe20008000000 */
[----:B------:R-:W-:Y:S01]  /*1310*/  LOP3.LUT R6, R30, 0x7ffffff8, RZ, 0xc0, !PT ;  /* 0x7ffffff81e067812 */ /* 0x000fe200078ec0ff */
[----:B------:R-:W-:Y:S01]  /*1320*/  VIADD R3, R24, 0xffffffff ;  /* 0xffffffff18037836 */ /* 0x000fe20000000000 */
[----:B------:R-:W-:Y:S02]  /*1330*/  ISETP.GE.U32.AND P5, PT, R2, 0x7, PT ;  /* 0x000000070200780c */ /* 0x000fe40003fa6070 */
[----:B------:R-:W-:Y:S02]  /*1340*/  SHF.R.U32.HI R2, RZ, 0x1, R7 ;  /* 0x00000001ff027819 */ /* 0x000fe40000011607 */
[----:B------:R-:W-:-:S02]  /*1350*/  ISETP.GE.U32.AND P6, PT, R3, 0x3, PT ;  /* 0x000000030300780c */ /* 0x000fc40003fc6070 */
[----:B------:R-:W-:Y:S02]  /*1360*/  SHF.R.U64 R3, R8, 0x1, R7 ;  /* 0x0000000108037819 */ /* 0x000fe40000001207 */
[----:B-1----:R-:W-:Y:S02]  /*1370*/  LOP3.LUT R15, R2, R7, RZ, 0x3c, !PT ;  /* 0x00000007020f7212 */ /* 0x002fe400078e3cff */
[----:B------:R-:W-:-:S07]  /*1380*/  LOP3.LUT R14, R3, R8, RZ, 0x3c, !PT ;  /* 0x00000008030e7212 */ /* 0x000fce00078e3cff */
.L_x_20:
[----:B0-----:R-:W0:Y:S01]  /*1390*/  S2UR UR6, SR_CgaCtaId ;  /* 0x00000000000679c3 */ /* 0x001e220000008800 */
[----:B------:R-:W-:Y:S01]  /*13a0*/  UMOV UR5, 0x400 ;  /* 0x0000040000057882 */ /* 0x000fe20000000000 */
[----:B-12---:R-:W-:Y:S02]  /*13b0*/  VIADD R16, R0, UR4 ;  /* 0x0000000400107c36 */ /* 0x006fe40008000000 */
[----:B------:R-:W-:Y:S01]  /*13c0*/  IMAD.MOV.U32 R2, RZ, RZ, RZ ;  /* 0x000000ffff027224 */ /* 0x000fe200078e00ff */
[----:B0-----:R-:W-:-:S06]  /*13d0*/  ULEA UR5, UR6, UR5, 0x18 ;  /* 0x0000000506057291 */ /* 0x001fcc000f8ec0ff */
[----:B------:R-:W-:Y:S01]  /*13e0*/  LEA R16, R16, UR5, 0x3 ;  /* 0x0000000510107c11 */ /* 0x000fe2000f8e18ff */
[----:B------:R-:W-:Y:S06]  /*13f0*/  @!P5 BRA `(.L_x_14) ;  /* 0x0000000400b0d947 */ /* 0x000fec0003800000 */
[----:B------:R-:W-:-:S07]  /*1400*/  IMAD.MOV.U32 R17, RZ, RZ, RZ ;  /* 0x000000ffff117224 */ /* 0x000fce00078e00ff */
.L_x_15:
[----:B------:R-:W-:Y:S01]  /*1410*/  SHF.R.U64 R2, R14, R17, R15 ;  /* 0x000000110e027219 */ /* 0x000fe2000000120f */
[----:B--2---:R-:W-:-:S03]  /*1420*/  VIADD R4, R17, 0x1 ;  /* 0x0000000111047836 */ /* 0x004fc60000000000 */
[----:B------:R-:W-:-:S04]  /*1430*/  LOP3.LUT R2, R2, 0x1, RZ, 0xc0, !PT ;  /* 0x0000000102027812 */ /* 0x000fc800078ec0ff */
[----:B------:R-:W-:Y:S02]  /*1440*/  ISETP.NE.U32.AND P1, PT, R2, 0x1, PT ;  /* 0x000000010200780c */ /* 0x000fe40003f25070 */
[----:B------:R-:W-:Y:S02]  /*1450*/  SHF.R.U64 R2, R14, R4, R15 ;  /* 0x000000040e027219 */ /* 0x000fe4000000120f */
[----:B------:R-:W-:Y:S02]  /*1460*/  ISETP.NE.U32.AND.EX P1, PT, RZ, RZ, PT, P1 ;  /* 0x000000ffff00720c */ /* 0x000fe40003f25110 */
[----:B------:R-:W-:-:S04]  /*1470*/  LOP3.LUT R2, R2, 0x1, RZ, 0xc0, !PT ;  /* 0x0000000102027812 */ /* 0x000fc800078ec0ff */
[----:B------:R-:W-:-:S07]  /*1480*/  ISETP.NE.U32.AND P4, PT, R2, 0x1, PT ;  /* 0x000000010200780c */ /* 0x000fce0003f85070 */
[----:B0-----:R-:W0:Y:S08]  /*1490*/  @!P1 LDC R10, c[0x0][0x3a8] ;  /* 0x0000ea00ff0a9b82 */ /* 0x001e300000000800 */
[----:B------:R-:W1:Y:S01]  /*14a0*/  @!P1 LDC.64 R12, c[0x0][0x398] ;  /* 0x0000e600ff0c9b82 */ /* 0x000e620000000a00 */
[----:B------:R-:W-:Y:S01]  /*14b0*/  ISETP.NE.U32.AND.EX P4, PT, RZ, RZ, PT, P4 ;  /* 0x000000ffff00720c */ /* 0x000fe20003f85140 */
[----:B0-----:R-:W-:-:S12]  /*14c0*/  @!P1 IMAD R3, R17, R10, UR4 ;  /* 0x0000000411039e24 */ /* 0x001fd8000f8e020a */
[----:B---3--:R-:W0:Y:S01]  /*14d0*/  @!P4 LDC.64 R10, c[0x0][0x398] ;  /* 0x0000e600ff0acb82 */ /* 0x008e220000000a00 */
[----:B-1----:R-:W-:-:S07]  /*14e0*/  @!P1 IMAD.WIDE.U32 R12, R3, 0x8, R12 ;  /* 0x00000008030c9825 */ /* 0x002fce00078e000c */
[----:B------:R-:W1:Y:S01]  /*14f0*/  @!P4 LDC R3, c[0x0][0x3a8] ;  /* 0x0000ea00ff03cb82 */ /* 0x000e620000000800 */
[----:B------:R-:W2:Y:S01]  /*1500*/  @!P1 LDG.E.64 R12, desc[UR8][R12.64] ;  /* 0x000000080c0c9981 */ /* 0x000ea2000c1e1b00 */
[----:B------:R-:W-:-:S05]  /*1510*/  VIADD R18, R17, 0x2 ;  /* 0x0000000211127836 */ /* 0x000fca0000000000 */
[----:B------:R-:W-:-:S04]  /*1520*/  SHF.R.U64 R2, R14, R18, R15 ;  /* 0x000000120e027219 */ /* 0x000fc8000000120f */
[----:B------:R-:W-:-:S04]  /*1530*/  LOP3.LUT R2, R2, 0x1, RZ, 0xc0, !PT ;  /* 0x0000000102027812 */ /* 0x000fc800078ec0ff */
[----:B------:R-:W-:Y:S01]  /*1540*/  ISETP.NE.U32.AND P3, PT, R2, 0x1, PT ;  /* 0x000000010200780c */ /* 0x000fe20003f65070 */
[----:B-1----:R-:W-:-:S04]  /*1550*/  @!P4 IMAD R3, R4, R3, UR4 ;  /* 0x000000040403ce24 */ /* 0x002fc8000f8e0203 */
[----:B0-----:R-:W-:Y:S01]  /*1560*/  @!P4 IMAD.WIDE.U32 R10, R3, 0x8, R10 ;  /* 0x00000008030ac825 */ /* 0x001fe200078e000a */
[----:B------:R-:W-:-:S05]  /*1570*/  ISETP.NE.U32.AND.EX P3, PT, RZ, RZ, PT, P3 ;  /* 0x000000ffff00720c */ /* 0x000fca0003f65130 */
[----:B------:R-:W3:Y:S08]  /*1580*/  @!P4 LDG.E.64 R10, desc[UR8][R10.64] ;  /* 0x000000080a0ac981 */ /* 0x000ef0000c1e1b00 */
[----:B------:R-:W0:Y:S08]  /*1590*/  @!P3 LDC R3, c[0x0][0x3a8] ;  /* 0x0000ea00ff03bb82 */ /* 0x000e300000000800 */
[----:B------:R-:W1:Y:S01]  /*15a0*/  @!P3 LDC.64 R4, c[0x0][0x398] ;  /* 0x0000e600ff04bb82 */ /* 0x000e620000000a00 */
[----:B0-----:R-:W-:-:S04]  /*15b0*/  @!P3 IMAD R3, R18, R3, UR4 ;  /* 0x000000041203be24 */ /* 0x001fc8000f8e0203 */
[----:B-1----:R-:W-:-:S06]  /*15c0*/  @!P3 IMAD.WIDE.U32 R4, R3, 0x8, R4 ;  /* 0x000000080304b825 */ /* 0x002fcc00078e0004 */
[----:B------:R-:W4:Y:S01]  /*15d0*/  @!P3 LDG.E.64 R4, desc[UR8][R4.64] ;  /* 0x000000080404b981 */ /* 0x000f22000c1e1b00 */
[C---:B------:R-:W-:Y:S02]  /*15e0*/  VIADD R19, R17.reuse, 0x3 ;  /* 0x0000000311137836 */ /* 0x040fe40000000000 */
[----:B------:R-:W-:-:S03]  /*15f0*/  VIADD R23, R17, 0x4 ;  /* 0x0000000411177836 */ /* 0x000fc60000000000 */
[C-C-:B------:R-:W-:Y:S02]  /*1600*/  SHF.R.U64 R2, R14.reuse, R19, R15.reuse ;  /* 0x000000130e027219 */ /* 0x140fe4000000120f */
[----:B------:R-:W-:Y:S02]  /*1610*/  SHF.R.U64 R18, R14, R23, R15 ;  /* 0x000000170e127219 */ /* 0x000fe4000000120f */
[----:B------:R-:W-:Y:S02]  /*1620*/  LOP3.LUT R2, R2, 0x1, RZ, 0xc0, !PT ;  /* 0x0000000102027812 */ /* 0x000fe400078ec0ff */
[----:B------:R-:W-:Y:S02]  /*1630*/  LOP3.LUT R18, R18, 0x1, RZ, 0xc0, !PT ;  /* 0x0000000112127812 */ /* 0x000fe400078ec0ff */
[----:B------:R-:W-:Y:S02]  /*1640*/  ISETP.NE.U32.AND P0, PT, R2, 0x1, PT ;  /* 0x000000010200780c */ /* 0x000fe40003f05070 */
[----:B------:R-:W-:-:S02]  /*1650*/  ISETP.NE.U32.AND P2, PT, R18, 0x1, PT ;  /* 0x000000011200780c */ /* 0x000fc40003f45070 */
[----:B------:R-:W-:-:S13]  /*1660*/  ISETP.NE.U32.AND.EX P0, PT, RZ, RZ, PT, P0 ;  /* 0x000000ffff00720c */ /* 0x000fda0003f05100 */
[----:B------:R-:W0:Y:S08]  /*1670*/  @!P0 LDC R20, c[0x0][0x3a8] ;  /* 0x0000ea00ff148b82 */ /* 0x000e300000000800 */
[----:B------:R-:W1:Y:S01]  /*1680*/  @!P0 LDC.64 R2, c[0x0][0x398] ;  /* 0x0000e600ff028b82 */ /* 0x000e620000000a00 */
[----:B------:R-:W-:-:S13]  /*1690*/  ISETP.NE.U32.AND.EX P2, PT, RZ, RZ, PT, P2 ;  /* 0x000000ffff00720c */ /* 0x000fda0003f45120 */
[----:B------:R-:W5:Y:S01]  /*16a0*/  @!P2 LDC R28, c[0x0][0x3a8] ;  /* 0x0000ea00ff1cab82 */ /* 0x000f620000000800 */
[----:B0-----:R-:W-:Y:S02]  /*16b0*/  @!P0 IMAD R19, R19, R20, UR4 ;  /* 0x0000000413138e24 */ /* 0x001fe4000f8e0214 */
[----:B------:R-:W2:Y:S02]  /*16c0*/  @!P1 LDS.64 R20, [R16] ;  /* 0x0000000010149984 */ /* 0x000ea40000000a00 */
[----:B-1----:R-:W-:-:S03]  /*16d0*/  @!P0 IMAD.WIDE.U32 R2, R19, 0x8, R2 ;  /* 0x0000000813028825 */ /* 0x002fc600078e0002 */
[----:B------:R-:W0:Y:S03]  /*16e0*/  @!P2 LDC.64 R18, c[0x0][0x398] ;  /* 0x0000e600ff12ab82 */ /* 0x000e260000000a00 */
[----:B------:R-:W4:Y:S01]  /*16f0*/  @!P0 LDG.E.64 R2, desc[UR8][R2.64] ;  /* 0x0000000802028981 */ /* 0x000f22000c1e1b00 */
[----:B------:R-:W-:Y:S01]  /*1700*/  VIADD R22, R17, 0x5 ;  /* 0x0000000511167836 */ /* 0x000fe20000000000 */
[----:B--2---:R-:W-:-:S04]  /*1710*/  @!P1 DADD R26, R12, R20 ;  /* 0x000000000c1a9229 */ /* 0x004fc80000000014 */
[----:B------:R-:W-:Y:S01]  /*1720*/  SHF.R.U64 R12, R14, R22, R15 ;  /* 0x000000160e0c7219 */ /* 0x000fe2000000120f */
[----:B-----5:R-:W-:-:S03]  /*1730*/  @!P2 IMAD R13, R23, R28, UR4 ;  /* 0x00000004170dae24 */ /* 0x020fc6000f8e021c */
[----:B------:R-:W-:Y:S01]  /*1740*/  LOP3.LUT R23, R12, 0x1, RZ, 0xc0, !PT ;  /* 0x000000010c177812 */ /* 0x000fe200078ec0ff */
[----:B0-----:R-:W-:Y:S01]  /*1750*/  @!P2 IMAD.WIDE.U32 R12, R13, 0x8, R18 ;  /* 0x000000080d0ca825 */ /* 0x001fe200078e0012 */
[----:B------:R-:W-:Y:S02]  /*1760*/  @!P1 STS.64 [R16], R26 ;  /* 0x0000001a10009388 */ /* 0x000fe40000000a00 */
[----:B------:R-:W-:Y:S02]  /*1770*/  ISETP.NE.U32.AND P1, PT, R23, 0x1, PT ;  /* 0x000000011700780c */ /* 0x000fe40003f25070 */
[----:B------:R-:W3:Y:S02]  /*1780*/  @!P4 LDS.64 R20, [R16] ;  /* 0x000000001014c984 */ /* 0x000ee40000000a00 */
[----:B------:R-:W-:Y:S02]  /*1790*/  ISETP.NE.U32.AND.EX P1, PT, RZ, RZ, PT, P1 ;  /* 0x000000ffff00720c */ /* 0x000fe40003f25110 */
[----:B------:R-:W2:Y:S01]  /*17a0*/  @!P2 LDG.E.64 R12, desc[UR8][R12.64] ;  /* 0x000000080c0ca981 */ /* 0x000ea2000c1e1b00 */
[----:B------:R-:W-:-:S10]  /*17b0*/  VIADD R23, R17, 0x6 ;  /* 0x0000000611177836 */ /* 0x000fd40000000000 */
[----:B------:R-:W0:Y:S08]  /*17c0*/  @!P1 LDC R31, c[0x0][0x3a8] ;  /* 0x0000ea00ff1f9b82 */ /* 0x000e300000000800 */
[----:B------:R-:W1:Y:S01]  /*17d0*/  @!P1 LDC.64 R18, c[0x0][0x398] ;  /* 0x0000e600ff129b82 */ /* 0x000e620000000a00 */
[----:B---3--:R-:W-:Y:S01]  /*17e0*/  @!P4 DADD R28, R10, R20 ;  /* 0x000000000a1cc229 */ /* 0x008fe20000000014 */
[----:B------:R-:W-:Y:S01]  /*17f0*/  SHF.R.U64 R10, R14, R23, R15 ;  /* 0x000000170e0a7219 */ /* 0x000fe2000000120f */
[----:B0-----:R-:W-:-:S03]  /*1800*/  @!P1 IMAD R11, R22, R31, UR4 ;  /* 0x00000004160b9e24 */ /* 0x001fc6000f8e021f */
[----:B------:R-:W-:Y:S01]  /*1810*/  LOP3.LUT R22, R10, 0x1, RZ, 0xc0, !PT ;  /* 0x000000010a167812 */ /* 0x000fe200078ec0ff */
[----:B-1----:R-:W-:Y:S01]  /*1820*/  @!P1 IMAD.WIDE.U32 R10, R11, 0x8, R18 ;  /* 0x000000080b0a9825 */ /* 0x002fe200078e0012 */
[----:B------:R-:W-:Y:S02]  /*1830*/  @!P4 STS.64 [R16], R28 ;  /* 0x0000001c1000c388 */ /* 0x000fe40000000a00 */
[----:B------:R-:W-:Y:S02]  /*1840*/  ISETP.NE.U32.AND P4, PT, R22, 0x1, PT ;  /* 0x000000011600780c */ /* 0x000fe40003f85070 */
[----:B------:R-:W4:Y:S02]  /*1850*/  @!P3 LDS.64 R20, [R16] ;  /* 0x000000001014b984 */ /* 0x000f240000000a00 */
[----:B------:R-:W-:Y:S02]  /*1860*/  ISETP.NE.U32.AND.EX P4, PT, RZ, RZ, PT, P4 ;  /* 0x000000ffff00720c */ /* 0x000fe40003f85140 */
[----:B------:R-:W3:Y:S01]  /*1870*/  @!P1 LDG.E.64 R10, desc[UR8][R10.64] ;  /* 0x000000080a0a9981 */ /* 0x000ee2000c1e1b00 */
[----:B------:R-:W-:-:S10]  /*1880*/  VIADD R22, R17, 0x7 ;  /* 0x0000000711167836 */ /* 0x000fd40000000000 */
[----:B------:R-:W0:Y:S08]  /*1890*/  @!P4 LDC R26, c[0x0][0x3a8] ;  /* 0x0000ea00ff1acb82 */ /* 0x000e300000000800 */
[----:B------:R-:W1:Y:S01]  /*18a0*/  @!P4 LDC.64 R18, c[0x0][0x398] ;  /* 0x0000e600ff12cb82 */ /* 0x000e620000000a00 */
[----:B----4-:R-:W-:Y:S01]  /*18b0*/  @!P3 DADD R20, R4, R20 ;  /* 0x000000000414b229 */ /* 0x010fe20000000014 */
[----:B------:R-:W-:Y:S01]  /*18c0*/  SHF.R.U64 R4, R14, R22, R15 ;  /* 0x000000160e047219 */ /* 0x000fe2000000120f */
[----:B0-----:R-:W-:-:S03]  /*18d0*/  @!P4 IMAD R5, R23, R26, UR4 ;  /* 0x000000041705ce24 */ /* 0x001fc6000f8e021a */
[----:B------:R-:W-:Y:S01]  /*18e0*/  LOP3.LUT R23, R4, 0x1, RZ, 0xc0, !PT ;  /* 0x0000000104177812 */ /* 0x000fe200078ec0ff */
[----:B-1----:R-:W-:Y:S01]  /*18f0*/  @!P4 IMAD.WIDE.U32 R4, R5, 0x8, R18 ;  /* 0x000000080504c825 */ /* 0x002fe200078e0012 */
[----:B------:R-:W-:Y:S02]  /*1900*/  @!P3 STS.64 [R16], R20 ;  /* 0x000000141000b388 */ /* 0x000fe40000000a00 */
[----:B------:R-:W-:-:S03]  /*1910*/  ISETP.NE.U32.AND P3, PT, R23, 0x1, PT ;  /* 0x000000011700780c */ /* 0x000fc60003f65070 */
[----:B------:R-:W4:Y:S01]  /*1920*/  @!P4 LDG.E.64 R4, desc[UR8][R4.64] ;  /* 0x000000080404c981 */ /* 0x000f22000c1e1b00 */
[----:B------:R-:W-:-:S13]  /*1930*/  ISETP.NE.U32.AND.EX P3, PT, RZ, RZ, PT, P3 ;  /* 0x000000ffff00720c */ /* 0x000fda0003f65130 */
[----:B------:R-:W0:Y:S08]  /*1940*/  @!P3 LDC R23, c[0x0][0x3a8] ;  /* 0x0000ea00ff17bb82 */ /* 0x000e300000000800 */
[----:B------:R-:W1:Y:S01]  /*1950*/  @!P3 LDC.64 R18, c[0x0][0x398] ;  /* 0x0000e600ff12bb82 */ /* 0x000e620000000a00 */
[----:B0-----:R-:W-:-:S04]  /*1960*/  @!P3 IMAD R23, R22, R23, UR4 ;  /* 0x000000041617be24 */ /* 0x001fc8000f8e0217 */
[----:B-1----:R-:W-:Y:S02]  /*1970*/  @!P3 IMAD.WIDE.U32 R18, R23, 0x8, R18 ;  /* 0x000000081712b825 */ /* 0x002fe400078e0012 */
[----:B------:R-:W0:Y:S04]  /*1980*/  @!P0 LDS.64 R22, [R16] ;  /* 0x0000000010168984 */ /* 0x000e280000000a00 */
[----:B------:R-:W5:Y:S01]  /*1990*/  @!P3 LDG.E.64 R18, desc[UR8][R18.64] ;  /* 0x000000081212b981 */ /* 0x000f62000c1e1b00 */
[----:B------:R-:W-:Y:S01]  /*19a0*/  VIADD R17, R17, 0x8 ;  /* 0x0000000811117836 */ /* 0x000fe20000000000 */
[----:B0-----:R-:W-:-:S07]  /*19b0*/  @!P0 DADD R2, R2, R22 ;  /* 0x0000000002028229 */ /* 0x001fce0000000016 */
[----:B------:R-:W-:Y:S01]  /*19c0*/  @!P0 STS.64 [R16], R2 ;  /* 0x0000000210008388 */ /* 0x000fe20000000a00 */
[----:B------:R-:W-:-:S03]  /*19d0*/  ISETP.NE.AND P0, PT, R17, R6, PT ;  /* 0x000000061100720c */ /* 0x000fc60003f05270 */
[----:B------:R-:W2:Y:S02]  /*19e0*/  @!P2 LDS.64 R20, [R16] ;  /* 0x000000001014a984 */ /* 0x000ea40000000a00 */
[----:B--2---:R-:W-:-:S07]  /*19f0*/  @!P2 DADD R12, R12, R20 ;  /* 0x000000000c0ca229 */ /* 0x004fce0000000014 */
[----:B------:R-:W-:Y:S04]  /*1a00*/  @!P2 STS.64 [R16], R12 ;  /* 0x0000000c1000a388 */ /* 0x000fe80000000a00 */
[----:B------:R-:W3:Y:S02]  /*1a10*/  @!P1 LDS.64 R20, [R16] ;  /* 0x0000000010149984 */ /* 0x000ee40000000a00 */
[----:B---3--:R-:W-:-:S07]  /*1a20*/  @!P1 DADD R10, R10, R20 ;  /* 0x000000000a0a9229 */ /* 0x008fce0000000014 */
[----:B------:R-:W-:Y:S04]  /*1a30*/  @!P1 STS.64 [R16], R10 ;  /* 0x0000000a10009388 */ /* 0x000fe80000000a00 */
[----:B------:R-:W4:Y:S02]  /*1a40*/  @!P4 LDS.64 R20, [R16] ;  /* 0x000000001014c984 */ /* 0x000f240000000a00 */
[----:B----4-:R-:W-:-:S07]  /*1a50*/  @!P4 DADD R4, R4, R20 ;  /* 0x000000000404c229 */ /* 0x010fce0000000014 */
[----:B------:R-:W-:Y:S04]  /*1a60*/  @!P4 STS.64 [R16], R4 ;  /* 0x000000041000c388 */ /* 0x000fe80000000a00 */
[----:B------:R-:W5:Y:S02]  /*1a70*/  @!P3 LDS.64 R20, [R16] ;  /* 0x000000001014b984 */ /* 0x000f640000000a00 */
[----:B-----5:R-:W-:-:S07]  /*1a80*/  @!P3 DADD R18, R18, R20 ;  /* 0x000000001212b229 */ /* 0x020fce0000000014 */
[----:B------:R0:W-:Y:S01]  /*1a90*/  @!P3 STS.64 [R16], R18 ;  /* 0x000000121000b388 */ /* 0x0001e20000000a00 */
[----:B------:R-:W-:Y:S05]  /*1aa0*/  @P0 BRA `(.L_x_15) ;  /* 0xfffffff800580947 */ /* 0x000fea000383ffff */
[----:B------:R-:W-:-:S07]  /*1ab0*/  IMAD.MOV.U32 R2, RZ, RZ, R6 ;  /* 0x000000ffff027224 */ /* 0x000fce00078e0006 */
.L_x_14:
[----:B------:R-:W-:-:S13]  /*1ac0*/  ISETP.NE.AND P0, PT, R24, RZ, PT ;  /* 0x000000ff1800720c */ /* 0x000fda0003f05270 */
[----:B------:R-:W-:Y:S05]  /*1ad0*/  @!P0 BRA `(.L_x_16) ;  /* 0x0000000400908947 */ /* 0x000fea0003800000 */
[----:B------:R-:W-:Y:S01]  /*1ae0*/  ISETP.NE.AND P4, PT, R25, RZ, PT ;  /* 0x000000ff1900720c */ /* 0x000fe20003f85270 */
[----:B------:R-:W-:-:S12]  /*1af0*/  @!P6 BRA `(.L_x_17) ;  /* 0x0000000000d0e947 */ /* 0x000fd80003800000 */
[----:B------:R-:W-:Y:S01]  /*1b00*/  SHF.R.U64 R3, R14, R2, R15 ;  /* 0x000000020e037219 */ /* 0x000fe2000000120f */
[----:B--2---:R-:W-:-:S03]  /*1b10*/  VIADD R13, R2, 0x1 ;  /* 0x00000001020d7836 */ /* 0x004fc60000000000 */
[----:B------:R-:W-:Y:S02]  /*1b20*/  LOP3.LUT R3, R3, 0x1, RZ, 0xc0, !PT ;  /* 0x0000000103037812 */ /* 0x000fe400078ec0ff */
[----:B------:R-:W-:Y:S02]  /*1b30*/  SHF.R.U64 R4, R14, R13, R15 ;  /* 0x0000000d0e047219 */ /* 0x000fe4000000120f */
[----:B------:R-:W-:Y:S02]  /*1b40*/  ISETP.NE.U32.AND P0, PT, R3, 0x1, PT ;  /* 0x000000010300780c */ /* 0x000fe40003f05070 */
[----:B------:R-:W-:Y:S02]  /*1b50*/  LOP3.LUT R4, R4, 0x1, RZ, 0xc0, !PT ;  /* 0x0000000104047812 */ /* 0x000fe400078ec0ff */
[----:B------:R-:W-:Y:S02]  /*1b60*/  ISETP.NE.U32.AND.EX P0, PT, RZ, RZ, PT, P0 ;  /* 0x000000ffff00720c */ /* 0x000fe40003f05100 */
[----:B------:R-:W-:-:S11]  /*1b70*/  ISETP.NE.U32.AND P1, PT, R4, 0x1, PT ;  /* 0x000000010400780c */ /* 0x000fd60003f25070 */
[----:B------:R-:W1:Y:S08]  /*1b80*/  @!P0 LDC R3, c[0x0][0x3a8] ;  /* 0x0000ea00ff038b82 */ /* 0x000e700000000800 */
[----:B---3--:R-:W2:Y:S01]  /*1b90*/  @!P0 LDC.64 R10, c[0x0][0x398] ;  /* 0x0000e600ff0a8b82 */ /* 0x008ea20000000a00 */
[----:B------:R-:W-:-:S13]  /*1ba0*/  ISETP.NE.U32.AND.EX P1, PT, RZ, RZ, PT, P1 ;  /* 0x000000ffff00720c */ /* 0x000fda0003f25110 */
[----:B0-----:R-:W0:Y:S01]  /*1bb0*/  @!P1 LDC R18, c[0x0][0x3a8] ;  /* 0x0000ea00ff129b82 */ /* 0x001e220000000800 */
[----:B-1----:R-:W-:-:S07]  /*1bc0*/  @!P0 IMAD R3, R2, R3, UR4 ;  /* 0x0000000402038e24 */ /* 0x002fce000f8e0203 */
[----:B------:R-:W1:Y:S01]  /*1bd0*/  @!P1 LDC.64 R4, c[0x0][0x398] ;  /* 0x0000e600ff049b82 */ /* 0x000e620000000a00 */
[----:B--2---:R-:W-:-:S06]  /*1be0*/  @!P0 IMAD.WIDE.U32 R10, R3, 0x8, R10 ;  /* 0x00000008030a8825 */ /* 0x004fcc00078e000a */
[----:B------:R-:W2:Y:S01]  /*1bf0*/  @!P0 LDG.E.64 R10, desc[UR8][R10.64] ;  /* 0x000000080a0a8981 */ /* 0x000ea2000c1e1b00 */
[----:B------:R-:W-:-:S05]  /*1c00*/  VIADD R19, R2, 0x2 ;  /* 0x0000000202137836 */ /* 0x000fca0000000000 */
[----:B------:R-:W-:Y:S01]  /*1c10*/  SHF.R.U64 R12, R14, R19, R15 ;  /* 0x000000130e0c7219 */ /* 0x000fe2000000120f */
[----:B0-----:R-:W-:-:S03]  /*1c20*/  @!P1 IMAD R3, R13, R18, UR4 ;  /* 0x000000040d039e24 */ /* 0x001fc6000f8e0212 */
[----:B------:R-:W-:-:S04]  /*1c30*/  LOP3.LUT R12, R12, 0x1, RZ, 0xc0, !PT ;  /* 0x000000010c0c7812 */ /* 0x000fc800078ec0ff */
[----:B------:R-:W-:Y:S01]  /*1c40*/  ISETP.NE.U32.AND P2, PT, R12, 0x1, PT ;  /* 0x000000010c00780c */ /* 0x000fe20003f45070 */
[----:B-1----:R-:W-:-:S03]  /*1c50*/  @!P1 IMAD.WIDE.U32 R4, R3, 0x8, R4 ;  /* 0x0000000803049825 */ /* 0x002fc600078e0004 */
[----:B------:R-:W-:-:S03]  /*1c60*/  ISETP.NE.U32.AND.EX P2, PT, RZ, RZ, PT, P2 ;  /* 0x000000ffff00720c */ /* 0x000fc60003f45120 */
[----:B------:R-:W3:Y:S01]  /*1c70*/  @!P1 LDG.E.64 R4, desc[UR8][R4.64] ;  /* 0x0000000804049981 */ /* 0x000ee2000c1e1b00 */
[----:B------:R-:W-:-:S05]  /*1c80*/  VIADD R17, R2, 0x3 ;  /* 0x0000000302117836 */ /* 0x000fca0000000000 */
[----:B------:R-:W-:-:S04]  /*1c90*/  SHF.R.U64 R3, R14, R17, R15 ;  /* 0x000000110e037219 */ /* 0x000fc8000000120f */
[----:B------:R-:W0:Y:S01]  /*1ca0*/  @!P2 LDC R18, c[0x0][0x3a8] ;  /* 0x0000ea00ff12ab82 */ /* 0x000e220000000800 */
[----:B------:R-:W-:-:S04]  /*1cb0*/  LOP3.LUT R3, R3, 0x1, RZ, 0xc0, !PT ;  /* 0x0000000103037812 */ /* 0x000fc800078ec0ff */
[----:B------:R-:W-:-:S03]  /*1cc0*/  ISETP.NE.U32.AND P3, PT, R3, 0x1, PT ;  /* 0x000000010300780c */ /* 0x000fc60003f65070 */
[----:B------:R-:W1:Y:S01]  /*1cd0*/  @!P2 LDC.64 R12, c[0x0][0x398] ;  /* 0x0000e600ff0cab82 */ /* 0x000e620000000a00 */
[----:B------:R-:W-:-:S13]  /*1ce0*/  ISETP.NE.U32.AND.EX P3, PT, RZ, RZ, PT, P3 ;  /* 0x000000ffff00720c */ /* 0x000fda0003f65130 */
[----:B------:R-:W4:Y:S01]  /*1cf0*/  @!P3 LDC R20, c[0x0][0x3a8] ;  /* 0x0000ea00ff14bb82 */ /* 0x000f220000000800 */
[----:B0-----:R-:W-:-:S04]  /*1d00*/  @!P2 IMAD R19, R19, R18, UR4 ;  /* 0x000000041313ae24 */ /* 0x001fc8000f8e0212 */
[----:B-1----:R-:W-:-:S03]  /*1d10*/  @!P2 IMAD.WIDE.U32 R18, R19, 0x8, R12 ;  /* 0x000000081312a825 */ /* 0x002fc600078e000c */
[----:B------:R-:W0:Y:S03]  /*1d20*/  @!P3 LDC.64 R12, c[0x0][0x398] ;  /* 0x0000e600ff0cbb82 */ /* 0x000e260000000a00 */
[----:B------:R-:W5:Y:S01]  /*1d30*/  @!P2 LDG.E.64 R18, desc[UR8][R18.64] ;  /* 0x000000081212a981 */ /* 0x000f62000c1e1b00 */
[----:B----4-:R-:W-:-:S03]  /*1d40*/  @!P3 IMAD R3, R17, R20, UR4 ;  /* 0x000000041103be24 */ /* 0x010fc6000f8e0214 */
[----:B------:R-:W2:Y:S01]  /*1d50*/  @!P0 LDS.64 R20, [R16] ;  /* 0x0000000010148984 */ /* 0x000ea20000000a00 */
[----:B0-----:R-:W-:-:S06]  /*1d60*/  @!P3 IMAD.WIDE.U32 R12, R3, 0x8, R12 ;  /* 0x00000008030cb825 */ /* 0x001fcc00078e000c */
[----:B------:R-:W4:Y:S01]  /*1d70*/  @!P3 LDG.E.64 R12, desc[UR8][R12.64] ;  /* 0x000000080c0cb981 */ /* 0x000f22000c1e1b00 */
[----:B------:R-:W-:Y:S01]  /*1d80*/  VIADD R2, R2, 0x4 ;  /* 0x0000000402027836 */ /* 0x000fe20000000000 */
[----:B--2---:R-:W-:-:S07]  /*1d90*/  @!P0 DADD R10, R10, R20 ;  /* 0x000000000a0a8229 */ /* 0x004fce0000000014 */
[----:B------:R-:W-:Y:S04]  /*1da0*/  @!P0 STS.64 [R16], R10 ;  /* 0x0000000a10008388 */ /* 0x000fe80000000a00 */
[----:B------:R-:W3:Y:S02]  /*1db0*/  @!P1 LDS.64 R20, [R16] ;  /* 0x0000000010149984 */ /* 0x000ee40000000a00 */
[----:B---3--:R-:W-:-:S07]  /*1dc0*/  @!P1 DADD R4, R4, R20 ;  /* 0x0000000004049229 */ /* 0x008fce0000000014 */
[----:B------:R-:W-:Y:S04]  /*1dd0*/  @!P1 STS.64 [R16], R4 ;  /* 0x0000000410009388 */ /* 0x000fe80000000a00 */
[----:B------:R-:W5:Y:S02]  /*1de0*/  @!P2 LDS.64 R20, [R16] ;  /* 0x000000001014a984 */ /* 0x000f640000000a00 */
[----:B-----5:R-:W-:-:S07]  /*1df0*/  @!P2 DADD R18, R18, R20 ;  /* 0x000000001212a229 */ /* 0x020fce0000000014 */
[----:B------:R-:W-:Y:S04]  /*1e00*/  @!P2 STS.64 [R16], R18 ;  /* 0x000000121000a388 */ /* 0x000fe80000000a00 */
[----:B------:R-:W4:Y:S02]  /*1e10*/  @!P3 LDS.64 R20, [R16] ;  /* 0x000000001014b984 */ /* 0x000f240000000a00 */
[----:B----4-:R-:W-:-:S07]  /*1e20*/  @!P3 DADD R12, R12, R20 ;  /* 0x000000000c0cb229 */ /* 0x010fce0000000014 */
[----:B------:R1:W-:Y:S04]  /*1e30*/  @!P3 STS.64 [R16], R12 ;  /* 0x0000000c1000b388 */ /* 0x0003e80000000a00 */
.L_x_17:
[----:B------:R-:W-:Y:S05]  /*1e40*/  @!P4 BRA `(.L_x_16) ;  /* 0x0000000000b4c947 */ /* 0x000fea0003800000 */
[----:B------:R-:W4:Y:S01]  /*1e50*/  LDC R3, c[0x0][0x3a8] ;  /* 0x0000ea00ff037b82 */ /* 0x000f220000000800 */
[----:B------:R-:W-:-:S13]  /*1e60*/  ISETP.NE.AND P0, PT, R25, 0x1, PT ;  /* 0x000000011900780c */ /* 0x000fda0003f05270 */
[----:B------:R-:W-:Y:S05]  /*1e70*/  @!P0 BRA `(.L_x_18) ;  /* 0x0000000000688947 */ /* 0x000fea0003800000 */
[----:B--2---:R-:W-:Y:S01]  /*1e80*/  SHF.R.U64 R4, R14, R2, R15 ;  /* 0x000000020e047219 */ /* 0x004fe2000000120f */
[----:B-1----:R-:W-:-:S03]  /*1e90*/  VIADD R13, R2, 0x1 ;  /* 0x00000001020d7836 */ /* 0x002fc60000000000 */
[----:B------:R-:W-:Y:S02]  /*1ea0*/  LOP3.LUT R4, R4, 0x1, RZ, 0xc0, !PT ;  /* 0x0000000104047812 */ /* 0x000fe400078ec0ff */
[----:B------:R-:W-:Y:S02]  /*1eb0*/  SHF.R.U64 R10, R14, R13, R15 ;  /* 0x0000000d0e0a7219 */ /* 0x000fe4000000120f */
[----:B------:R-:W-:Y:S02]  /*1ec0*/  ISETP.NE.U32.AND P0, PT, R4, 0x1, PT ;  /* 0x000000010400780c */ /* 0x000fe40003f05070 */
[----:B------:R-:W-:Y:S02]  /*1ed0*/  LOP3.LUT R10, R10, 0x1, RZ, 0xc0, !PT ;  /* 0x000000010a0a7812 */ /* 0x000fe400078ec0ff */
[----:B------:R-:W-:Y:S02]  /*1ee0*/  ISETP.NE.U32.AND.EX P1, PT, RZ, RZ, PT, P0 ;  /* 0x000000ffff00720c */ /* 0x000fe40003f25100 */
[----:B------:R-:W-:-:S11]  /*1ef0*/  ISETP.NE.U32.AND P0, PT, R10, 0x1, PT ;  /* 0x000000010a00780c */ /* 0x000fd60003f05070 */
[----:B---3--:R-:W1:Y:S08]  /*1f00*/  @!P1 LDC R11, c[0x0][0x3a8] ;  /* 0x0000ea00ff0b9b82 */ /* 0x008e700000000800 */
[----:B------:R-:W0:Y:S01]  /*1f10*/  @!P1 LDC.64 R4, c[0x0][0x398] ;  /* 0x0000e600ff049b82 */ /* 0x000e220000000a00 */
[----:B------:R-:W-:-:S13]  /*1f20*/  ISETP.NE.U32.AND.EX P0, PT, RZ, RZ, PT, P0 ;  /* 0x000000ffff00720c */ /* 0x000fda0003f05100 */
[----:B------:R-:W2:Y:S01]  /*1f30*/  @!P0 LDC R12, c[0x0][0x3a8] ;  /* 0x0000ea00ff0c8b82 */ /* 0x000ea20000000800 */
[----:B-1----:R-:W-:-:S04]  /*1f40*/  @!P1 IMAD R11, R2, R11, UR4 ;  /* 0x00000004020b9e24 */ /* 0x002fc8000f8e020b */
[----:B0-----:R-:W-:-:S03]  /*1f50*/  @!P1 IMAD.WIDE.U32 R18, R11, 0x8, R4 ;  /* 0x000000080b129825 */ /* 0x001fc600078e0004 */
[----:B------:R-:W0:Y:S02]  /*1f60*/  @!P0 LDC.64 R10, c[0x0][0x398] ;  /* 0x0000e600ff0a8b82 */ /* 0x000e240000000a00 */
[----:B------:R-:W3:Y:S01]  /*1f70*/  @!P1 LDG.E.64 R4, desc[UR8][R18.64] ;  /* 0x0000000812049981 */ /* 0x000ee2000c1e1b00 */
[----:B--2---:R-:W-:-:S04]  /*1f80*/  @!P0 IMAD R13, R13, R12, UR4 ;  /* 0x000000040d0d8e24 */ /* 0x004fc8000f8e020c */
[----:B0-----:R-:W-:Y:S02]  /*1f90*/  @!P0 IMAD.WIDE.U32 R10, R13, 0x8, R10 ;  /* 0x000000080d0a8825 */ /* 0x001fe400078e000a */
[----:B------:R-:W3:Y:S04]  /*1fa0*/  @!P1 LDS.64 R12, [R16] ;  /* 0x00000000100c9984 */ /* 0x000ee80000000a00 */
[----:B------:R-:W2:Y:S01]  /*1fb0*/  @!P0 LDG.E.64 R10, desc[UR8][R10.64] ;  /* 0x000000080a0a8981 */ /* 0x000ea2000c1e1b00 */
[----:B------:R-:W-:Y:S01]  /*1fc0*/  VIADD R2, R2, 0x2 ;  /* 0x0000000202027836 */ /* 0x000fe20000000000 */
[----:B---3--:R-:W-:-:S07]  /*1fd0*/  @!P1 DADD R4, R4, R12 ;  /* 0x0000000004049229 */ /* 0x008fce000000000c */
[----:B------:R-:W-:Y:S04]  /*1fe0*/  @!P1 STS.64 [R16], R4 ;  /* 0x0000000410009388 */ /* 0x000fe80000000a00 */
[----:B------:R-:W2:Y:S02]  /*1ff0*/  @!P0 LDS.64 R12, [R16] ;  /* 0x00000000100c8984 */ /* 0x000ea40000000a00 */
[----:B--2---:R-:W-:-:S07]  /*2000*/  @!P0 DADD R12, R10, R12 ;  /* 0x000000000a0c8229 */ /* 0x004fce000000000c */
[----:B------:R0:W-:Y:S04]  /*2010*/  @!P0 STS.64 [R16], R12 ;  /* 0x0000000c10008388 */ /* 0x0001e80000000a00 */
.L_x_18:
[----:B--2---:R-:W-:Y:S01]  /*2020*/  SHF.R.U64 R4, R14, R2, R15 ;  /* 0x000000020e047219 */ /* 0x004fe2000000120f */
[----:B------:R-:W-:Y:S01]  /*2030*/  BSSY.RECONVERGENT B0, `(.L_x_16) ;  /* 0x000000e000007945 */ /* 0x000fe20003800200 */
[----:B----4-:R-:W-:Y:S02]  /*2040*/  LOP3.LUT P0, RZ, R3, 0x1, RZ, 0xc0, !PT ;  /* 0x0000000103ff7812 */ /* 0x010fe4000780c0ff */
[----:B------:R-:W-:-:S04]  /*2050*/  LOP3.LUT R4, R4, 0x1, RZ, 0xc0, !PT ;  /* 0x0000000104047812 */ /* 0x000fc800078ec0ff */
[----:B------:R-:W-:-:S04]  /*2060*/  ISETP.NE.U32.AND P1, PT, R4, 0x1, PT ;  /* 0x000000010400780c */ /* 0x000fc80003f25070 */
[----:B------:R-:W-:-:S04]  /*2070*/  ISETP.NE.U32.AND.EX P1, PT, RZ, RZ, PT, P1 ;  /* 0x000000ffff00720c */ /* 0x000fc80003f25110 */
[----:B------:R-:W-:-:S13]  /*2080*/  PLOP3.LUT P0, PT, P0, P1, PT, 0x8f, 0xf8 ;  /* 0x0000000000f8781c */ /* 0x000fda0000703177 */
[----:B------:R-:W-:Y:S05]  /*2090*/  @P0 BRA `(.L_x_19) ;  /* 0x00000000001c0947 */ /* 0x000fea0003800000 */
[----:B------:R-:W2:Y:S01]  /*20a0*/  LDC.64 R4, c[0x0][0x398] ;  /* 0x0000e600ff047b82 */ /* 0x000ea20000000a00 */
[----:B------:R-:W-:-:S04]  /*20b0*/  IMAD R3, R2, R3, UR4 ;  /* 0x0000000402037e24 */ /* 0x000fc8000f8e0203 */
[----:B--2---:R-:W-:Y:S02]  /*20c0*/  IMAD.WIDE.U32 R2, R3, 0x8, R4 ;  /* 0x0000000803027825 */ /* 0x004fe400078e0004 */
[----:B------:R-:W2:Y:S04]  /*20d0*/  LDS.64 R4, [R16] ;  /* 0x0000000010047984 */ /* 0x000ea80000000a00 */
[----:B------:R-:W2:Y:S02]  /*20e0*/  LDG.E.64 R2, desc[UR8][R2.64] ;  /* 0x0000000802027981 */ /* 0x000ea4000c1e1b00 */
[----:B--2---:R-:W-:-:S07]  /*20f0*/  DADD R4, R2, R4 ;  /* 0x0000000002047229 */ /* 0x004fce0000000004 */
[----:B------:R2:W-:Y:S04]  /*2100*/  STS.64 [R16], R4 ;  /* 0x0000000410007388 */ /* 0x0005e80000000a00 */
.L_x_19:
[----:B------:R-:W-:Y:S05]  /*2110*/  BSYNC.RECONVERGENT B0 ;  /* 0x0000000000007941 */ /* 0x000fea0003800200 */
.L_x_16:
[----:B------:R-:W4:Y:S01]  /*2120*/  LDC R30, c[0x0][0x3a8] ;  /* 0x0000ea00ff1e7b82 */ /* 0x000f220000000800 */
[----:B------:R-:W-:-:S06]  /*2130*/  UIADD3 UR4, UPT, UPT, UR4, 0x1, URZ ;  /* 0x0000000104047890 */ /* 0x000fcc000fffe0ff */
[----:B----4-:R-:W-:-:S13]  /*2140*/  ISETP.NE.AND P0, PT, R30, UR4, PT ;  /* 0x000000041e007c0c */ /* 0x010fda000bf05270 */
[----:B------:R-:W-:Y:S05]  /*2150*/  @P0 BRA `(.L_x_20) ;  /* 0xfffffff0008c0947 */ /* 0x000fea000383ffff */
.L_x_13:
[----:B------:R-:W4:Y:S01]  /*2160*/  LDCU.64 UR6, c[0x0][0x388] ;  /* 0x00007100ff0677ac */ /* 0x000f220008000a00 */
[----:B0-2---:R-:W-:Y:S01]  /*2170*/  IADD3 R5, P0, PT, R8, 0x1, RZ ;  /* 0x0000000108057810 */ /* 0x005fe20007f1e0ff */
[----:B------:R-:W-:Y:S01]  /*2180*/  BSSY.RECONVERGENT B0, `(.L_x_21) ;  /* 0x0000140000007945 */ /* 0x000fe20003800200 */
[----:B-1-3--:R-:W-:Y:S01]  /*2190*/  CS2R R10, SRZ ;  /* 0x00000000000a7805 */ /* 0x00afe2000001ff00 */
[----:B------:R-:W0:Y:S02]  /*21a0*/  LDCU.64 UR4, c[0x0][0x3a0] ;  /* 0x00007400ff0477ac */ /* 0x000e240008000a00 */
[----:B------:R-:W-:Y:S01]  /*21b0*/  IMAD.X R4, RZ, RZ, R7, P0 ;  /* 0x000000ffff047224 */ /* 0x000fe200000e0607 */
[----:B----4-:R-:W-:-:S04]  /*21c0*/  IADD3 R2, P1, PT, R5, UR6, RZ ;  /* 0x0000000605027c10 */ /* 0x010fc8000ff3e0ff */
[----:B------:R-:W-:Y:S02]  /*21d0*/  IADD3.X R3, PT, PT, R4, UR7, RZ, P1, !PT ;  /* 0x0000000704037c10 */ /* 0x000fe40008ffe4ff */
[----:B0-----:R-:W-:-:S04]  /*21e0*/  ISETP.LT.U32.AND P0, PT, R2, UR4, PT ;  /* 0x0000000402007c0c */ /* 0x001fc8000bf01070 */
[----:B------:R-:W-:-:S04]  /*21f0*/  ISETP.LT.U32.AND.EX P0, PT, R3, UR5, PT, P0 ;  /* 0x0000000503007c0c */ /* 0x000fc8000bf01100 */
[----:B------:R-:W-:Y:S02]  /*2200*/  SEL R2, R2, UR4, P0 ;  /* 0x0000000402027c07 */ /* 0x000fe40008000000 */
[----:B------:R-:W-:Y:S02]  /*2210*/  SEL R3, R3, UR5, P0 ;  /* 0x0000000503037c07 */ /* 0x000fe40008000000 */
[----:B------:R-:W-:-:S04]  /*2220*/  ISETP.GT.U32.AND P0, PT, R2, R5, PT ;  /* 0x000000050200720c */ /* 0x000fc80003f04070 */
[----:B------:R-:W-:-:S13]  /*2230*/  ISETP.GT.U32.AND.EX P0, PT, R3, R4, PT, P0 ;  /* 0x000000040300720c */ /* 0x000fda0003f04100 */
[----:B------:R-:W-:Y:S05]  /*2240*/  @!P0 BRA `(.L_x_22) ;  /* 0x0000001000cc8947 */ /* 0x000fea0003800000 */
[----:B------:R-:W-:Y:S02]  /*2250*/  ISETP.GE.AND P1, PT, R30, 0x1, PT ;  /* 0x000000011e00780c */ /* 0x000fe40003f26270 */
[----:B------:R-:W-:-:S04]  /*2260*/  LOP3.LUT R6, R8, 0x1, RZ, 0xc0, !PT ;  /* 0x0000000108067812 */ /* 0x000fc800078ec0ff */
[----:B------:R-:W-:Y:S01]  /*2270*/  ISETP.NE.U32.AND P0, PT, R6, 0x1, PT ;  /* 0x000000010600780c */ /* 0x000fe20003f05070 */
[----:B------:R-:W-:-:S03]  /*2280*/  IMAD.MOV.U32 R6, RZ, RZ, -0x1 ;  /* 0xffffffffff067424 */ /* 0x000fc600078e00ff */
[----:B------:R-:W-:-:S04]  /*2290*/  ISETP.NE.U32.AND.EX P0, PT, RZ, RZ, PT, P0 ;  /* 0x000000ffff00720c */ /* 0x000fc80003f05100 */
[----:B------:R-:W-:Y:S01]  /*22a0*/  SEL R6, R6, 0x1, !P0 ;  /* 0x0000000106067807 */ /* 0x000fe20004000000 */
[----:B------:R-:W-:Y:S08]  /*22b0*/  @!P1 BRA `(.L_x_23) ;  /* 0x0000000800fc9947 */ /* 0x000ff00003800000 */
[----:B------:R-:W0:Y:S01]  /*22c0*/  S2UR UR5, SR_CgaCtaId ;  /* 0x00000000000579c3 */ /* 0x000e220000008800 */
[C---:B------:R-:W-:Y:S01]  /*22d0*/  LOP3.LUT R7, R30.reuse, 0x7, RZ, 0xc0, !PT ;  /* 0x000000071e077812 */ /* 0x040fe200078ec0ff */
[----:B------:R-:W-:Y:S01]  /*22e0*/  UMOV UR4, 0x400 ;  /* 0x0000040000047882 */ /* 0x000fe20000000000 */
[----:B------:R-:W-:Y:S01]  /*22f0*/  VIADD R8, R30, 0xffffffff ;  /* 0xffffffff1e087836 */ /* 0x000fe20000000000 */
[----:B------:R-:W-:Y:S02]  /*2300*/  CS2R R10, SRZ ;  /* 0x00000000000a7805 */ /* 0x000fe4000001ff00 */
[----:B------:R-:W-:-:S05]  /*2310*/  VIADD R9, R7, 0xffffffff ;  /* 0xffffffff07097836 */ /* 0x000fca0000000000 */
[----:B------:R-:W-:Y:S02]  /*2320*/  ISETP.GE.U32.AND P1, PT, R9, 0x3, PT ;  /* 0x000000030900780c */ /* 0x000fe40003f26070 */
[C---:B------:R-:W-:Y:S02]  /*2330*/  LOP3.LUT R9, R30.reuse, 0x7ffffff8, RZ, 0xc0, !PT ;  /* 0x7ffffff81e097812 */ /* 0x040fe400078ec0ff */
[----:B------:R-:W-:-:S03]  /*2340*/  LOP3.LUT R30, R30, 0x3, RZ, 0xc0, !PT ;  /* 0x000000031e1e7812 */ /* 0x000fc600078ec0ff */
[----:B------:R-:W-:Y:S01]  /*2350*/  IMAD.MOV R31, RZ, RZ, -R9 ;  /* 0x000000ffff1f7224 */ /* 0x000fe200078e0a09 */
[----:B0-----:R-:W-:-:S06]  /*2360*/  ULEA UR4, UR5, UR4, 0x18 ;  /* 0x0000000405047291 */ /* 0x001fcc000f8ec0ff */
[----:B------:R-:W-:-:S05]  /*2370*/  LEA R32, R0, UR4, 0x3 ;  /* 0x0000000400207c11 */ /* 0x000fca000f8e18ff */
[----:B------:R-:W-:-:S07]  /*2380*/  VIADD R32, R32, 0x20 ;  /* 0x0000002020207836 */ /* 0x000fce0000000000 */
.L_x_29:
[C---:B------:R-:W-:Y:S01]  /*2390*/  IADD3 R13, P0, PT, R5.reuse, -0x1, RZ ;  /* 0xffffffff050d7810 */ /* 0x040fe20007f1e0ff */
[----:B--2---:R-:W0:Y:S01]  /*23a0*/  LDC R33, c[0x0][0x3a8] ;  /* 0x0000ea00ff217b82 */ /* 0x004e220000000800 */
[--C-:B------:R-:W-:Y:S01]  /*23b0*/  SHF.R.U64 R12, R5, 0x1, R4.reuse ;  /* 0x00000001050c7819 */ /* 0x100fe20000001204 */
[----:B------:R-:W-:Y:S01]  /*23c0*/  IMAD.MOV.U32 R27, RZ, RZ, RZ ;  /* 0x000000ffff1b7224 */ /* 0x000fe200078e00ff */
[----:B------:R-:W-:Y:S01]  /*23d0*/  IADD3.X R15, PT, PT, R4, -0x1, RZ, P0, !PT ;  /* 0xffffffff040f7810 */ /* 0x000fe200007fe4ff */
[----:B------:R-:W-:Y:S01]  /*23e0*/  IMAD.MOV.U32 R28, RZ, RZ, 0x0 ;  /* 0x00000000ff1c7424 */ /* 0x000fe200078e00ff */
[----:B-1-3--:R-:W-:Y:S01]  /*23f0*/  LOP3.LUT R17, R12, R5, RZ, 0x3c, !PT ;  /* 0x000000050c117212 */ /* 0x00afe200078e3cff */
[----:B------:R-:W-:Y:S01]  /*2400*/  IMAD.MOV.U32 R29, RZ, RZ, 0x3ff00000 ;  /* 0x3ff00000ff1d7424 */ /* 0x000fe200078e00ff */
[----:B------:R-:W-:Y:S02]  /*2410*/  SHF.R.U32.HI R19, RZ, 0x1, R4 ;  /* 0x00000001ff137819 */ /* 0x000fe40000011604 */
[----:B------:R-:W-:-:S02]  /*2420*/  SHF.R.U64 R12, R13, 0x1, R15 ;  /* 0x000000010d0c7819 */ /* 0x000fc4000000120f */
[----:B------:R-:W-:Y:S02]  /*2430*/  LOP3.LUT R16, R19, R4, RZ, 0x3c, !PT ;  /* 0x0000000413107212 */ /* 0x000fe400078e3cff */
[----:B------:R-:W-:Y:S02]  /*2440*/  SHF.R.U32.HI R14, RZ, 0x1, R15 ;  /* 0x00000001ff0e7819 */ /* 0x000fe4000001160f */
[----:B------:R-:W-:Y:S02]  /*2450*/  LOP3.LUT R12, R17, R12, R13, 0x96, !PT ;  /* 0x0000000c110c7212 */ /* 0x000fe400078e960d */
[----:B------:R-:W-:Y:S02]  /*2460*/  LOP3.LUT R14, R16, R14, R15, 0x96, !PT ;  /* 0x0000000e100e7212 */ /* 0x000fe400078e960f */
[----:B------:R-:W-:-:S05]  /*2470*/  IADD3 R13, P0, PT, RZ, -R12, RZ ;  /* 0x8000000cff0d7210 */ /* 0x000fca0007f1e0ff */
[----:B------:R-:W-:-:S05]  /*2480*/  IMAD.X R15, RZ, RZ, ~R14, P0 ;  /* 0x000000ffff0f7224 */ /* 0x000fca00000e0e0e */
[----:B------:R-:W-:Y:S01]  /*2490*/  LOP3.LUT R14, R14, R15, RZ, 0xc0, !PT ;  /* 0x0000000f0e0e7212 */ /* 0x000fe200078ec0ff */
[----:B------:R-:W-:-:S03]  /*24a0*/  IMAD.MOV.U32 R15, RZ, RZ, -0x1 ;  /* 0xffffffffff0f7424 */ /* 0x000fc600078e00ff */
[----:B------:R-:W-:-:S13]  /*24b0*/  ISETP.NE.U32.AND P0, PT, R14, RZ, PT ;  /* 0x000000ff0e00720c */ /* 0x000fda0003f05070 */
[----:B------:R-:W-:-:S04]  /*24c0*/  @!P0 LOP3.LUT R14, R12, R13, RZ, 0xc0, !PT ;  /* 0x0000000d0c0e8212 */ /* 0x000fc800078ec0ff */
[----:B------:R-:W1:Y:S02]  /*24d0*/  FLO.U32 R12, R14 ;  /* 0x0000000e000c7300 */ /* 0x000e6400000e0000 */
[C---:B-1----:R-:W-:Y:S02]  /*24e0*/  IADD3 R13, PT, PT, -R12.reuse, 0x1f, RZ ;  /* 0x0000001f0c0d7810 */ /* 0x042fe40007ffe1ff */
[----:B------:R-:W-:-:S03]  /*24f0*/  IADD3 R12, PT, PT, -R12, 0x3f, RZ ;  /* 0x0000003f0c0c7810 */ /* 0x000fc60007ffe1ff */
[----:B------:R-:W-:-:S05]  /*2500*/  @P0 IMAD.MOV R12, RZ, RZ, R13 ;  /* 0x000000ffff0c0224 */ /* 0x000fca00078e020d */
[----:B------:R-:W-:Y:S02]  /*2510*/  SHF.L.U64.HI R13, R17, R12, R16 ;  /* 0x0000000c110d7219 */ /* 0x000fe40000010210 */
[----:B------:R-:W-:Y:S02]  /*2520*/  IADD3 R16, P2, PT, -R12, 0x3f, RZ ;  /* 0x0000003f0c107810 */ /* 0x000fe40007f5e1ff */
[----:B------:R-:W-:-:S03]  /*2530*/  LOP3.LUT P0, RZ, R13, 0x80000000, RZ, 0xc0, !PT ;  /* 0x800000000dff7812 */ /* 0x000fc6000780c0ff */
[----:B------:R-:W-:Y:S01]  /*2540*/  IMAD.X R18, RZ, RZ, -0x1, P2 ;  /* 0xffffffffff127424 */ /* 0x000fe200010e06ff */
[----:B------:R-:W-:Y:S01]  /*2550*/  SEL R12, R15, 0x1, !P0 ;  /* 0x000000010f0c7807 */ /* 0x000fe20004000000 */
[-C--:B0-----:R-:W-:Y:S01]  /*2560*/  IMAD.WIDE.U32 R14, R16, R33.reuse, RZ ;  /* 0x00000021100e7225 */ /* 0x081fe200078e00ff */
[----:B------:R-:W-:Y:S02]  /*2570*/  SEL R13, RZ, 0xffffffff, P0 ;  /* 0xffffffffff0d7807 */ /* 0x000fe40000000000 */
[----:B------:R-:W-:Y:S01]  /*2580*/  ISETP.GE.U32.AND P0, PT, R8, 0x7, PT ;  /* 0x000000070800780c */ /* 0x000fe20003f06070 */
[----:B------:R-:W-:-:S03]  /*2590*/  IMAD R17, R18, R33, RZ ;  /* 0x0000002112117224 */ /* 0x000fc600078e02ff */
[----:B------:R-:W0:Y:S01]  /*25a0*/  I2F.F64.S64 R12, R12 ;  /* 0x0000000c000c7312 */ /* 0x000e220000301c00 */
[----:B------:R-:W-:-:S08]  /*25b0*/  IMAD.IADD R34, R15, 0x1, R17 ;  /* 0x000000010f227824 */ /* 0x000fd000078e0211 */
[----:B------:R-:W-:Y:S05]  /*25c0*/  @!P0 BRA `(.L_x_24) ;  /* 0x0000000000e48947 */ /* 0x000fea0003800000 */
[----:B------:R-:W1:Y:S01]  /*25d0*/  LDCU.64 UR4, c[0x0][0x398] ;  /* 0x00007300ff0477ac */ /* 0x000e620008000a00 */
[----:B------:R-:W-:Y:S02]  /*25e0*/  IMAD R17, R18, R33, R15 ;  /* 0x0000002112117224 */ /* 0x000fe400078e020f */
[----:B------:R-:W-:Y:S02]  /*25f0*/  IMAD.MOV.U32 R35, RZ, RZ, R32 ;  /* 0x000000ffff237224 */ /* 0x000fe400078e0020 */
[----:B------:R-:W-:Y:S02]  /*2600*/  IMAD.MOV.U32 R36, RZ, RZ, R31 ;  /* 0x000000ffff247224 */ /* 0x000fe400078e001f */
[----:B------:R-:W-:Y:S02]  /*2610*/  IMAD.MOV.U32 R28, RZ, RZ, 0x0 ;  /* 0x00000000ff1c7424 */ /* 0x000fe400078e00ff */
[----:B------:R-:W-:Y:S01]  /*2620*/  IMAD.MOV.U32 R29, RZ, RZ, 0x3ff00000 ;  /* 0x3ff00000ff1d7424 */ /* 0x000fe200078e00ff */
[----:B-1----:R-:W-:-:S04]  /*2630*/  LEA R16, P0, R14, UR4, 0x3 ;  /* 0x000000040e107c11 */ /* 0x002fc8000f8018ff */
[----:B------:R-:W-:Y:S02]  /*2640*/  IADD3 R16, P2, PT, R16, 0x20, RZ ;  /* 0x0000002010107810 */ /* 0x000fe40007f5e0ff */
[----:B------:R-:W-:-:S05]  /*2650*/  LEA.HI.X R17, R14, UR5, R17, 0x3, P0 ;  /* 0x000000050e117c11 */ /* 0x000fca00080f1c11 */
[----:B------:R-:W-:-:S07]  /*2660*/  IMAD.X R17, RZ, RZ, R17, P2 ;  /* 0x000000ffff117224 */ /* 0x000fce00010e0611 */
.L_x_25:
[----:B------:R-:W0:Y:S04]  /*2670*/  LDG.E.64 R26, desc[UR8][R16.64+-0x20] ;  /* 0xffffe008101a7981 */ /* 0x000e28000c1e1b00 */
[----:B------:R-:W2:Y:S04]  /*2680*/  LDG.E.64 R20, desc[UR8][R16.64+-0x18] ;  /* 0xffffe80810147981 */ /* 0x000ea8000c1e1b00 */
[----:B------:R-:W3:Y:S04]  /*2690*/  LDG.E.64 R18, desc[UR8][R16.64+-0x10] ;  /* 0xfffff00810127981 */ /* 0x000ee8000c1e1b00 */
[----:B------:R-:W4:Y:S04]  /*26a0*/  LDG.E.64 R22, desc[UR8][R16.64+-0x8] ;  /* 0xfffff80810167981 */ /* 0x000f28000c1e1b00 */
[----:B------:R-:W0:Y:S02]  /*26b0*/  LDS.64 R24, [R35+-0x20] ;  /* 0xffffe00023187984 */ /* 0x000e240000000a00 */
[----:B0-----:R-:W-:-:S02]  /*26c0*/  DFMA R26, R12, R26, R24 ;  /* 0x0000001a0c1a722b */ /* 0x001fc40000000018 */
[----:B------:R-:W2:Y:S05]  /*26d0*/  LDS.64 R24, [R35+-0x18] ;  /* 0xffffe80023187984 */ /* 0x000eaa0000000a00 */
[----:B------:R-:W-:Y:S01]  /*26e0*/  STS.64 [R35+-0x20], R26 ;  /* 0xffffe01a23007388 */ /* 0x000fe20000000a00 */
[----:B------:R-:W-:-:S03]  /*26f0*/  DMUL R28, R26, R28 ;  /* 0x0000001c1a1c7228 */ /* 0x000fc60000000000 */
[----:B------:R-:W-:Y:S01]  /*2700*/  LDS.64 R26, [R35+-0x8] ;  /* 0xfffff800231a7984 */ /* 0x000fe20000000a00 */
[----:B--2---:R-:W-:-:S03]  /*2710*/  DFMA R20, R12, R20, R24 ;  /* 0x000000140c14722b */ /* 0x004fc60000000018 */
[----:B------:R-:W3:Y:S02]  /*2720*/  LDS.64 R24, [R35+-0x10] ;  /* 0xfffff00023187984 */ /* 0x000ee40000000a00 */
[----:B---3--:R-:W-:Y:S02]  /*2730*/  DFMA R24, R12, R18, R24 ;  /* 0x000000120c18722b */ /* 0x008fe40000000018 */
[----:B------:R-:W2:Y:S01]  /*2740*/  LDG.E.64 R18, desc[UR8][R16.64] ;  /* 0x0000000810127981 */ /* 0x000ea2000c1e1b00 */
[----:B------:R-:W-:-:S03]  /*2750*/  DMUL R28, R28, R20 ;  /* 0x000000141c1c7228 */ /* 0x000fc60000000000 */
[----:B------:R0:W-:Y:S01]  /*2760*/  STS.64 [R35+-0x18], R20 ;  /* 0xffffe81423007388 */ /* 0x0001e20000000a00 */
[----:B----4-:R-:W-:-:S03]  /*2770*/  DFMA R26, R12, R22, R26 ;  /* 0x000000160c1a722b */ /* 0x010fc6000000001a */
[----:B------:R-:W3:Y:S04]  /*2780*/  LDG.E.64 R22, desc[UR8][R16.64+0x10] ;  /* 0x0000100810167981 */ /* 0x000ee8000c1e1b00 */
[----:B------:R1:W-:Y:S04]  /*2790*/  STS.64 [R35+-0x10], R24 ;  /* 0xfffff01823007388 */ /* 0x0003e80000000a00 */
[----:B0-----:R-:W4:Y:S01]  /*27a0*/  LDG.E.64 R20, desc[UR8][R16.64+0x8] ;  /* 0x0000080810147981 */ /* 0x001f22000c1e1b00 */
[----:B-1----:R-:W-:-:S03]  /*27b0*/  DMUL R24, R28, R24 ;  /* 0x000000181c187228 */ /* 0x002fc60000000000 */
[----:B------:R0:W-:Y:S04]  /*27c0*/  STS.64 [R35+-0x8], R26 ;  /* 0xfffff81a23007388 */ /* 0x0001e80000000a00 */
[----:B------:R-:W2:Y:S01]  /*27d0*/  LDS.64 R28, [R35] ;  /* 0x00000000231c7984 */ /* 0x000ea20000000a00 */
[----:B------:R-:W-:-:S03]  /*27e0*/  DMUL R24, R24, R26 ;  /* 0x0000001a18187228 */ /* 0x000fc60000000000 */
[----:B0-----:R0:W5:Y:S01]  /*27f0*/  LDG.E.64 R26, desc[UR8][R16.64+0x18] ;  /* 0x00001808101a7981 */ /* 0x001162000c1e1b00 */
[----:B------:R-:W-:-:S05]  /*2800*/  VIADD R36, R36, 0x8 ;  /* 0x0000000824247836 */ /* 0x000fca0000000000 */
[----:B------:R-:W-:Y:S02]  /*2810*/  ISETP.NE.AND P0, PT, R36, RZ, PT ;  /* 0x000000ff2400720c */ /* 0x000fe40003f05270 */
[----:B0-----:R-:W-:-:S05]  /*2820*/  IADD3 R16, P2, PT, R16, 0x40, RZ ;  /* 0x0000004010107810 */ /* 0x001fca0007f5e0ff */
[----:B------:R-:W-:Y:S01]  /*2830*/  IMAD.X R17, RZ, RZ, R17, P2 ;  /* 0x000000ffff117224 */ /* 0x000fe200010e0611 */
[C---:B--2---:R-:W-:Y:S01]  /*2840*/  DFMA R28, R12.reuse, R18, R28 ;  /* 0x000000120c1c722b */ /* 0x044fe2000000001c */
[----:B------:R-:W4:Y:S02]  /*2850*/  LDS.64 R18, [R35+0x8] ;  /* 0x0000080023127984 */ /* 0x000f240000000a00 */
[----:B----4-:R-:W-:Y:S02]  /*2860*/  DFMA R20, R12, R20, R18 ;  /* 0x000000140c14722b */ /* 0x010fe40000000012 */
[----:B------:R-:W3:Y:S03]  /*2870*/  LDS.64 R18, [R35+0x10] ;  /* 0x0000100023127984 */ /* 0x000ee60000000a00 */
[----:B------:R-:W-:Y:S02]  /*2880*/  DMUL R24, R24, R28 ;  /* 0x0000001c18187228 */ /* 0x000fe40000000000 */
[----:B---3--:R-:W-:Y:S01]  /*2890*/  DFMA R22, R12, R22, R18 ;  /* 0x000000160c16722b */ /* 0x008fe20000000012 */
[----:B------:R-:W5:Y:S05]  /*28a0*/  LDS.64 R18, [R35+0x18] ;  /* 0x0000180023127984 */ /* 0x000f6a0000000a00 */
[----:B------:R-:W-:-:S08]  /*28b0*/  DMUL R24, R24, R20 ;  /* 0x0000001418187228 */ /* 0x000fd00000000000 */
[----:B------:R-:W-:Y:S01]  /*28c0*/  DMUL R24, R24, R22 ;  /* 0x0000001618187228 */ /* 0x000fe20000000000 */
[----:B------:R0:W-:Y:S04]  /*28d0*/  STS.64 [R35], R28 ;  /* 0x0000001c23007388 */ /* 0x0001e80000000a00 */
[----:B------:R-:W-:Y:S04]  /*28e0*/  STS.64 [R35+0x8], R20 ;  /* 0x0000081423007388 */ /* 0x000fe80000000a00 */
[----:B------:R-:W-:Y:S01]  /*28f0*/  STS.64 [R35+0x10], R22 ;  /* 0x0000101623007388 */ /* 0x000fe20000000a00 */
[----:B-----5:R-:W-:-:S07]  /*2900*/  DFMA R18, R12, R26, R18 ;  /* 0x0000001a0c12722b */ /* 0x020fce0000000012 */
[----:B------:R1:W-:Y:S01]  /*2910*/  STS.64 [R35+0x18], R18 ;  /* 0x0000181223007388 */ /* 0x0003e20000000a00 */
[----:B0-----:R-:W-:Y:S01]  /*2920*/  DMUL R28, R24, R18 ;  /* 0x00000012181c7228 */ /* 0x001fe20000000000 */
[----:B-1----:R-:W-:Y:S01]  /*2930*/  VIADD R35, R35, 0x40 ;  /* 0x0000004023237836 */ /* 0x002fe20000000000 */
[----:B------:R-:W-:Y:S09]  /*2940*/  @P0 BRA `(.L_x_25) ;  /* 0xfffffffc00480947 */ /* 0x000ff2000383ffff */
[----:B------:R-:W-:-:S07]  /*2950*/  IMAD.MOV.U32 R27, RZ, RZ, R9 ;  /* 0x000000ffff1b7224 */ /* 0x000fce00078e0009 */
.L_x_24:
[----:B------:R-:W-:-:S13]  /*2960*/  ISETP.NE.AND P0, PT, R7, RZ, PT ;  /* 0x000000ff0700720c */ /* 0x000fda0003f05270 */
[----:B------:R-:W-:Y:S05]  /*2970*/  @!P0 BRA `(.L_x_26) ;  /* 0x0000000400288947 */ /* 0x000fea0003800000 */
[----:B------:R-:W-:Y:S01]  /*2980*/  ISETP.NE.AND P2, PT, R30, RZ, PT ;  /* 0x000000ff1e00720c */ /* 0x000fe20003f45270 */
[----:B------:R-:W-:-:S12]  /*2990*/  @!P1 BRA `(.L_x_27) ;  /* 0x00000000007c9947 */ /* 0x000fd80003800000 */
[----:B------:R-:W1:Y:S01]  /*29a0*/  LDCU.64 UR4, c[0x0][0x398] ;  /* 0x00007300ff0477ac */ /* 0x000e620008000a00 */
[----:B------:R-:W-:-:S05]  /*29b0*/  IADD3 R16, P0, PT, R27, R14, RZ ;  /* 0x0000000e1b107210 */ /* 0x000fca0007f1e0ff */
[----:B------:R-:W-:Y:S01]  /*29c0*/  IMAD.X R17, RZ, RZ, R34, P0 ;  /* 0x000000ffff117224 */ /* 0x000fe200000e0622 */
[----:B-1----:R-:W-:-:S04]  /*29d0*/  LEA R36, P0, R16, UR4, 0x3 ;  /* 0x0000000410247c11 */ /* 0x002fc8000f8018ff */
[----:B------:R-:W-:-:S05]  /*29e0*/  LEA.HI.X R37, R16, UR5, R17, 0x3, P0 ;  /* 0x0000000510257c11 */ /* 0x000fca00080f1c11 */
[----:B------:R-:W0:Y:S04]  /*29f0*/  LDG.E.64 R22, desc[UR8][R36.64] ;  /* 0x0000000824167981 */ /* 0x000e28000c1e1b00 */
[----:B------:R-:W2:Y:S04]  /*2a00*/  LDG.E.64 R20, desc[UR8][R36.64+0x8] ;  /* 0x0000080824147981 */ /* 0x000ea8000c1e1b00 */
[----:B------:R-:W3:Y:S04]  /*2a10*/  LDG.E.64 R16, desc[UR8][R36.64+0x10] ;  /* 0x0000100824107981 */ /* 0x000ee8000c1e1b00 */
[----:B------:R-:W4:Y:S01]  /*2a20*/  LDG.E.64 R18, desc[UR8][R36.64+0x18] ;  /* 0x0000180824127981 */ /* 0x000f22000c1e1b00 */
[----:B------:R-:W1:Y:S01]  /*2a30*/  S2UR UR5, SR_CgaCtaId ;  /* 0x00000000000579c3 */ /* 0x000e620000008800 */
[----:B------:R-:W-:Y:S01]  /*2a40*/  UMOV UR4, 0x400 ;  /* 0x0000040000047882 */ /* 0x000fe20000000000 */
[----:B------:R-:W-:-:S02]  /*2a50*/  IMAD.IADD R35, R0, 0x1, R27 ;  /* 0x0000000100237824 */ /* 0x000fc400078e021b */
[----:B------:R-:W-:Y:S01]  /*2a60*/  VIADD R27, R27, 0x4 ;  /* 0x000000041b1b7836 */ /* 0x000fe20000000000 */
[----:B-1----:R-:W-:-:S06]  /*2a70*/  ULEA UR4, UR5, UR4, 0x18 ;  /* 0x0000000405047291 */ /* 0x002fcc000f8ec0ff */
[----:B------:R-:W-:-:S05]  /*2a80*/  LEA R35, R35, UR4, 0x3 ;  /* 0x0000000423237c11 */ /* 0x000fca000f8e18ff */
[----:B------:R-:W0:Y:S02]  /*2a90*/  LDS.64 R24, [R35] ;  /* 0x0000000023187984 */ /* 0x000e240000000a00 */
[----:B0-----:R-:W-:Y:S02]  /*2aa0*/  DFMA R24, R12, R22, R24 ;  /* 0x000000160c18722b */ /* 0x001fe40000000018 */
[----:B------:R-:W2:Y:S05]  /*2ab0*/  LDS.64 R22, [R35+0x8] ;  /* 0x0000080023167984 */ /* 0x000eaa0000000a00 */
[----:B------:R-:W-:Y:S01]  /*2ac0*/  STS.64 [R35], R24 ;  /* 0x0000001823007388 */ /* 0x000fe20000000a00 */
[----:B------:R-:W-:-:S02]  /*2ad0*/  DMUL R28, R28, R24 ;  /* 0x000000181c1c7228 */ /* 0x000fc40000000000 */
[----:B--2---:R-:W-:Y:S01]  /*2ae0*/  DFMA R22, R12, R20, R22 ;  /* 0x000000140c16722b */ /* 0x004fe20000000016 */
[----:B------:R-:W3:Y:S06]  /*2af0*/  LDS.64 R20, [R35+0x10] ;  /* 0x0000100023147984 */ /* 0x000eec0000000a00 */
[----:B------:R-:W-:Y:S01]  /*2b00*/  STS.64 [R35+0x8], R22 ;  /* 0x0000081623007388 */ /* 0x000fe20000000a00 */
[----:B------:R-:W-:Y:S02]  /*2b10*/  DMUL R28, R28, R22 ;  /* 0x000000161c1c7228 */ /* 0x000fe40000000000 */
[----:B---3--:R-:W-:Y:S01]  /*2b20*/  DFMA R20, R12, R16, R20 ;  /* 0x000000100c14722b */ /* 0x008fe20000000014 */
[----:B------:R-:W4:Y:S06]  /*2b30*/  LDS.64 R16, [R35+0x18] ;  /* 0x0000180023107984 */ /* 0x000f2c0000000a00 */
[----:B------:R1:W-:Y:S01]  /*2b40*/  STS.64 [R35+0x10], R20 ;  /* 0x0000101423007388 */ /* 0x0003e20000000a00 */
[----:B------:R-:W-:-:S02]  /*2b50*/  DMUL R28, R28, R20 ;  /* 0x000000141c1c7228 */ /* 0x000fc40000000000 */
[----:B----4-:R-:W-:-:S07]  /*2b60*/  DFMA R16, R12, R18, R16 ;  /* 0x000000120c10722b */ /* 0x010fce0000000010 */
[----:B------:R1:W-:Y:S01]  /*2b70*/  STS.64 [R35+0x18], R16 ;  /* 0x0000181023007388 */ /* 0x0003e20000000a00 */
[----:B------:R-:W-:-:S11]  /*2b80*/  DMUL R28, R28, R16 ;  /* 0x000000101c1c7228 */ /* 0x000fd60000000000 */
.L_x_27:
[----:B------:R-:W-:Y:S05]  /*2b90*/  @!P2 BRA `(.L_x_26) ;  /* 0x0000000000a0a947 */ /* 0x000fea0003800000 */
[----:B------:R-:W-:Y:S02]  /*2ba0*/  ISETP.NE.AND P0, PT, R30, 0x1, PT ;  /* 0x000000011e00780c */ /* 0x000fe40003f05270 */
[----:B------:R-:W-:-:S11]  /*2bb0*/  LOP3.LUT P2, RZ, R33, 0x1, RZ, 0xc0, !PT ;  /* 0x0000000121ff7812 */ /* 0x000fd6000784c0ff */
[----:B------:R-:W-:Y:S05]  /*2bc0*/  @!P0 BRA `(.L_x_28) ;  /* 0x0000000000548947 */ /* 0x000fea0003800000 */
[----:B------:R-:W2:Y:S01]  /*2bd0*/  LDCU.64 UR4, c[0x0][0x398] ;  /* 0x00007300ff0477ac */ /* 0x000ea20008000a00 */
[----:B-1----:R-:W-:-:S05]  /*2be0*/  IADD3 R16, P0, PT, R27, R14, RZ ;  /* 0x0000000e1b107210 */ /* 0x002fca0007f1e0ff */
[----:B------:R-:W-:Y:S01]  /*2bf0*/  IMAD.X R17, RZ, RZ, R34, P0 ;  /* 0x000000ffff117224 */ /* 0x000fe200000e0622 */
[----:B--2---:R-:W-:-:S04]  /*2c00*/  LEA R24, P0, R16, UR4, 0x3 ;  /* 0x0000000410187c11 */ /* 0x004fc8000f8018ff */
[----:B------:R-:W-:-:S05]  /*2c10*/  LEA.HI.X R25, R16, UR5, R17, 0x3, P0 ;  /* 0x0000000510197c11 */ /* 0x000fca00080f1c11 */
[----:B------:R-:W0:Y:S04]  /*2c20*/  LDG.E.64 R18, desc[UR8][R24.64] ;  /* 0x0000000818127981 */ /* 0x000e28000c1e1b00 */
[----:B------:R-:W2:Y:S01]  /*2c30*/  LDG.E.64 R16, desc[UR8][R24.64+0x8] ;  /* 0x0000080818107981 */ /* 0x000ea2000c1e1b00 */
[----:B------:R-:W1:Y:S01]  /*2c40*/  S2UR UR5, SR_CgaCtaId ;  /* 0x00000000000579c3 */ /* 0x000e620000008800 */
[----:B------:R-:W-:Y:S01]  /*2c50*/  UMOV UR4, 0x400 ;  /* 0x0000040000047882 */ /* 0x000fe20000000000 */
[----:B------:R-:W-:Y:S02]  /*2c60*/  IMAD.IADD R20, R0, 0x1, R27 ;  /* 0x0000000100147824 */ /* 0x000fe400078e021b */
[----:B------:R-:W-:Y:S01]  /*2c70*/  VIADD R27, R27, 0x2 ;  /* 0x000000021b1b7836 */ /* 0x000fe20000000000 */
[----:B-1----:R-:W-:-:S06]  /*2c80*/  ULEA UR4, UR5, UR4, 0x18 ;  /* 0x0000000405047291 */ /* 0x002fcc000f8ec0ff */
[----:B------:R-:W-:-:S05]  /*2c90*/  LEA R33, R20, UR4, 0x3 ;  /* 0x0000000414217c11 */ /* 0x000fca000f8e18ff */
[----:B------:R-:W0:Y:S04]  /*2ca0*/  LDS.64 R22, [R33] ;  /* 0x0000000021167984 */ /* 0x000e280000000a00 */
[----:B------:R-:W2:Y:S01]  /*2cb0*/  LDS.64 R20, [R33+0x8] ;  /* 0x0000080021147984 */ /* 0x000ea20000000a00 */
[C---:B0-----:R-:W-:Y:S02]  /*2cc0*/  DFMA R18, R12.reuse, R18, R22 ;  /* 0x000000120c12722b */ /* 0x041fe40000000016 */
[----:B--2---:R-:W-:-:S05]  /*2cd0*/  DFMA R16, R12, R16, R20 ;  /* 0x000000100c10722b */ /* 0x004fca0000000014 */
[----:B------:R2:W-:Y:S01]  /*2ce0*/  STS.64 [R33], R18 ;  /* 0x0000001221007388 */ /* 0x0005e20000000a00 */
[----:B------:R-:W-:-:S03]  /*2cf0*/  DMUL R28, R28, R18 ;  /* 0x000000121c1c7228 */ /* 0x000fc60000000000 */
[----:B------:R2:W-:Y:S05]  /*2d00*/  STS.64 [R33+0x8], R16 ;  /* 0x0000081021007388 */ /* 0x0005ea0000000a00 */
[----:B------:R-:W-:-:S11]  /*2d10*/  DMUL R28, R28, R16 ;  /* 0x000000101c1c7228 */ /* 0x000fd60000000000 */
.L_x_28:
[----:B------:R-:W-:Y:S05]  /*2d20*/  @!P2 BRA `(.L_x_26) ;  /* 0x00000000003ca947 */ /* 0x000fea0003800000 */
[----:B------:R-:W3:Y:S01]  /*2d30*/  LDCU.64 UR4, c[0x0][0x398] ;  /* 0x00007300ff0477ac */ /* 0x000ee20008000a00 */
[----:B------:R-:W-:-:S05]  /*2d40*/  IADD3 R15, P0, PT, R27, R14, RZ ;  /* 0x0000000e1b0f7210 */ /* 0x000fca0007f1e0ff */
[----:B------:R-:W-:Y:S01]  /*2d50*/  IMAD.X R34, RZ, RZ, R34, P0 ;  /* 0x000000ffff227224 */ /* 0x000fe200000e0622 */
[----:B---3--:R-:W-:-:S04]  /*2d60*/  LEA R14, P0, R15, UR4, 0x3 ;  /* 0x000000040f0e7c11 */ /* 0x008fc8000f8018ff */
[----:B------:R-:W-:-:S06]  /*2d70*/  LEA.HI.X R15, R15, UR5, R34, 0x3, P0 ;  /* 0x000000050f0f7c11 */ /* 0x000fcc00080f1c22 */
[----:B------:R-:W0:Y:S01]  /*2d80*/  LDG.E.64 R14, desc[UR8][R14.64] ;  /* 0x000000080e0e7981 */ /* 0x000e22000c1e1b00 */
[----:B------:R-:W3:Y:S01]  /*2d90*/  S2UR UR5, SR_CgaCtaId ;  /* 0x00000000000579c3 */ /* 0x000ee20000008800 */
[----:B------:R-:W-:Y:S01]  /*2da0*/  UMOV UR4, 0x400 ;  /* 0x0000040000047882 */ /* 0x000fe20000000000 */
[----:B-12---:R-:W-:Y:S01]  /*2db0*/  IMAD.IADD R16, R0, 0x1, R27 ;  /* 0x0000000100107824 */ /* 0x006fe200078e021b */
[----:B---3--:R-:W-:-:S06]  /*2dc0*/  ULEA UR4, UR5, UR4, 0x18 ;  /* 0x0000000405047291 */ /* 0x008fcc000f8ec0ff */
[----:B------:R-:W-:-:S05]  /*2dd0*/  LEA R19, R16, UR4, 0x3 ;  /* 0x0000000410137c11 */ /* 0x000fca000f8e18ff */
[----:B------:R-:W0:Y:S02]  /*2de0*/  LDS.64 R16, [R19] ;  /* 0x0000000013107984 */ /* 0x000e240000000a00 */
[----:B0-----:R-:W-:-:S07]  /*2df0*/  DFMA R16, R12, R14, R16 ;  /* 0x0000000e0c10722b */ /* 0x001fce0000000010 */
[----:B------:R3:W-:Y:S01]  /*2e00*/  STS.64 [R19], R16 ;  /* 0x0000001013007388 */ /* 0x0007e20000000a00 */
[----:B------:R-:W-:-:S11]  /*2e10*/  DMUL R28, R28, R16 ;  /* 0x000000101c1c7228 */ /* 0x000fd60000000000 */
.L_x_26:
[----:B------:R-:W-:Y:S01]  /*2e20*/  IADD3 R5, P0, PT, R5, 0x1, RZ ;  /* 0x0000000105057810 */ /* 0x000fe20007f1e0ff */
[----:B------:R-:W-:-:S04]  /*2e30*/  IMAD.MOV R6, RZ, RZ, -R6 ;  /* 0x000000ffff067224 */ /* 0x000fc800078e0a06 */
[----:B------:R-:W-:Y:S01]  /*2e40*/  IMAD.X R4, RZ, RZ, R4, P0 ;  /* 0x000000ffff047224 */ /* 0x000fe200000e0604 */
[----:B------:R-:W-:Y:S01]  /*2e50*/  ISETP.GE.U32.AND P0, PT, R5, R2, PT ;  /* 0x000000020500720c */ /* 0x000fe20003f06070 */
[----:B0-----:R-:W0:Y:S03]  /*2e60*/  I2F.F64 R12, R6 ;  /* 0x00000006000c7312 */ /* 0x001e260000201c00 */
[----:B------:R-:W-:Y:S01]  /*2e70*/  ISETP.GE.U32.AND.EX P0, PT, R4, R3, PT, P0 ;  /* 0x000000030400720c */ /* 0x000fe20003f06100 */
[----:B0-----:R-:W-:-:S12]  /*2e80*/  DFMA R10, R12, R28, R10 ;  /* 0x0000001c0c0a722b */ /* 0x001fd8000000000a */
[----:B------:R-:W-:Y:S05]  /*2e90*/  @!P0 BRA `(.L_x_29) ;  /* 0xfffffff4003c8947 */ /* 0x000fea000383ffff */
[----:B------:R-:W-:Y:S05]  /*2ea0*/  BRA `(.L_x_22) ;  /* 0x0000000400b47947 */ /* 0x000fea0003800000 */
.L_x_23:
[----:B------:R-:W-:Y:S01]  /*2eb0*/  IADD3 R15, P0, PT, R8, 0x2, RZ ;  /* 0x00000002080f7810 */ /* 0x000fe20007f1e0ff */
[----:B------:R-:W-:Y:S01]  /*2ec0*/  BSSY.RECONVERGENT B1, `(.L_x_30) ;  /* 0x000001f000017945 */ /* 0x000fe20003800200 */
[----:B------:R-:W-:Y:S02]  /*2ed0*/  LOP3.LUT R13, RZ, R8, RZ, 0x33, !PT ;  /* 0x00000008ff0d7212 */ /* 0x000fe400078e33ff */
[----:B------:R-:W-:Y:S02]  /*2ee0*/  CS2R R10, SRZ ;  /* 0x00000000000a7805 */ /* 0x000fe4000001ff00 */
[----:B------:R-:W-:Y:S01]  /*2ef0*/  ISETP.GT.U32.AND P1, PT, R2, R15, PT ;  /* 0x0000000f0200720c */ /* 0x000fe20003f24070 */
[----:B------:R-:W-:-:S05]  /*2f00*/  IMAD.X R16, RZ, RZ, R7, P0 ;  /* 0x000000ffff107224 */ /* 0x000fca00000e0607 */
[----:B------:R-:W-:-:S04]  /*2f10*/  ISETP.GT.U32.AND.EX P1, PT, R3, R16, PT, P1 ;  /* 0x000000100300720c */ /* 0x000fc80003f24110 */
[----:B------:R-:W-:Y:S02]  /*2f20*/  SEL R15, R2, R15, P1 ;  /* 0x0000000f020f7207 */ /* 0x000fe40000800000 */
[----:B------:R-:W-:-:S03]  /*2f30*/  SEL R16, R3, R16, P1 ;  /* 0x0000001003107207 */ /* 0x000fc60000800000 */
[----:B------:R-:W-:-:S05]  /*2f40*/  IMAD.IADD R13, R13, 0x1, R15 ;  /* 0x000000010d0d7824 */ /* 0x000fca00078e020f */
[----:B------:R-:W-:-:S04]  /*2f50*/  LOP3.LUT R13, R13, 0x3, RZ, 0xc0, !PT ;  /* 0x000000030d0d7812 */ /* 0x000fc800078ec0ff */
[----:B------:R-:W-:-:S04]  /*2f60*/  ISETP.NE.U32.AND P0, PT, R13, RZ, PT ;  /* 0x000000ff0d00720c */ /* 0x000fc80003f05070 */
[----:B------:R-:W-:-:S13]  /*2f70*/  ISETP.NE.AND.EX P0, PT, RZ, RZ, PT, P0 ;  /* 0x000000ffff00720c */ /* 0x000fda0003f05300 */
[----:B------:R-:W-:Y:S05]  /*2f80*/  @!P0 BRA `(.L_x_31) ;  /* 0x0000000000488947 */ /* 0x000fea0003800000 */
[----:B------:R-:W-:Y:S01]  /*2f90*/  BSSY.RECONVERGENT B2, `(.L_x_32) ;  /* 0x000000f000027945 */ /* 0x000fe20003800200 */
[----:B------:R-:W-:Y:S01]  /*2fa0*/  IMAD.MOV.U32 R12, RZ, RZ, R5 ;  /* 0x000000ffff0c7224 */ /* 0x000fe200078e0005 */
[----:B------:R-:W-:Y:S01]  /*2fb0*/  CS2R R10, SRZ ;  /* 0x00000000000a7805 */ /* 0x000fe2000001ff00 */
[----:B------:R-:W-:-:S07]  /*2fc0*/  IMAD.MOV.U32 R14, RZ, RZ, R4 ;  /* 0x000000ffff0e7224 */ /* 0x000fce00078e0004 */
.L_x_33:
[----:B------:R-:W-:Y:S01]  /*2fd0*/  IADD3 R0, P1, PT, R12, -R8, RZ ;  /* 0x800000080c007210 */ /* 0x000fe20007f3e0ff */
[----:B------:R-:W-:-:S03]  /*2fe0*/  IMAD.MOV R6, RZ, RZ, -R6 ;  /* 0x000000ffff067224 */ /* 0x000fc600078e0a06 */
[----:B------:R-:W-:Y:S01]  /*2ff0*/  ISETP.NE.U32.AND P0, PT, R0, R13, PT ;  /* 0x0000000d0000720c */ /* 0x000fe20003f05070 */
[----:B------:R-:W-:Y:S01]  /*3000*/  IMAD.X R0, R14, 0x1, ~R7, P1 ;  /* 0x000000010e007824 */ /* 0x000fe200008e0e07 */
[----:B------:R-:W0:Y:S01]  /*3010*/  I2F.F64 R4, R6 ;  /* 0x0000000600047312 */ /* 0x000e220000201c00 */
[----:B------:R-:W-:-:S03]  /*3020*/  IADD3 R12, P1, PT, R12, 0x1, RZ ;  /* 0x000000010c0c7810 */ /* 0x000fc60007f3e0ff */
[----:B------:R-:W-:Y:S02]  /*3030*/  ISETP.NE.AND.EX P0, PT, R0, RZ, PT, P0 ;  /* 0x000000ff0000720c */ /* 0x000fe40003f05300 */
[----:B------:R-:W-:-:S04]  /*3040*/  IMAD.X R0, RZ, RZ, R14, P1 ;  /* 0x000000ffff007224 */ /* 0x000fc800008e060e */
[----:B------:R-:W-:Y:S01]  /*3050*/  IMAD.MOV.U32 R14, RZ, RZ, R0 ;  /* 0x000000ffff0e7224 */ /* 0x000fe200078e0000 */
[----:B0-----:R-:W-:-:S06]  /*3060*/  DADD R10, R4, R10 ;  /* 0x00000000040a7229 */ /* 0x001fcc000000000a */
[----:B------:R-:W-:Y:S05]  /*3070*/  @P0 BRA `(.L_x_33) ;  /* 0xfffffffc00d40947 */ /* 0x000fea000383ffff */
[----:B------:R-:W-:Y:S05]  /*3080*/  BSYNC.RECONVERGENT B2 ;  /* 0x0000000000027941 */ /* 0x000fea0003800200 */
.L_x_32:
[----:B------:R-:W-:Y:S02]  /*3090*/  IMAD.MOV.U32 R5, RZ, RZ, R12 ;  /* 0x000000ffff057224 */ /* 0x000fe400078e000c */
[----:B------:R-:W-:-:S07]  /*30a0*/  IMAD.MOV.U32 R4, RZ, RZ, R0 ;  /* 0x000000ffff047224 */ /* 0x000fce00078e0000 */
.L_x_31:
[----:B------:R-:W-:Y:S05]  /*30b0*/  BSYNC.RECONVERGENT B1 ;  /* 0x0000000000017941 */ /* 0x000fea0003800200 */
.L_x_30:
[----:B------:R-:W-:-:S04]  /*30c0*/  IADD3 R8, P0, P1, -R8, -0x2, R15 ;  /* 0xfffffffe08087810 */ /* 0x000fc8000791e10f */
[----:B------:R-:W-:Y:S02]  /*30d0*/  IADD3.X R7, PT, PT, ~R7, -0x1, R16, P0, P1 ;  /* 0xffffffff07077810 */ /* 0x000fe400007e2510 */
[----:B------:R-:W-:-:S04]  /*30e0*/  ISETP.GE.U32.AND P0, PT, R8, 0x3, PT ;  /* 0x000000030800780c */ /* 0x000fc80003f06070 */
[----:B------:R-:W-:-:S13]  /*30f0*/  ISETP.GE.U32.AND.EX P0, PT, R7, RZ, PT, P0 ;  /* 0x000000ff0700720c */ /* 0x000fda0003f06100 */
[----:B------:R-:W-:Y:S05]  /*3100*/  @!P0 BRA `(.L_x_22) ;  /* 0x00000004001c8947 */ /* 0x000fea0003800000 */
[----:B------:R-:W-:Y:S01]  /*3110*/  IMAD.MOV R8, RZ, RZ, -R6 ;  /* 0x000000ffff087224 */ /* 0x000fe200078e0a06 */
[----:B------:R-:W-:Y:S01]  /*3120*/  ISETP.GE.U32.AND P1, PT, R5, R2, PT ;  /* 0x000000020500720c */ /* 0x000fe20003f26070 */
[----:B------:R-:W-:Y:S01]  /*3130*/  I2F.F64 R6, R6 ;  /* 0x0000000600067312 */ /* 0x000fe20000201c00 */
[----:B------:R-:W-:Y:S02]  /*3140*/  BSSY.RECONVERGENT B1, `(.L_x_34) ;  /* 0x0000029000017945 */ /* 0x000fe40003800200 */
[----:B------:R-:W-:-:S05]  /*3150*/  ISETP.GE.U32.AND.EX P1, PT, R4, R3, PT, P1 ;  /* 0x000000030400720c */ /* 0x000fca0003f26110 */
[----:B------:R-:W0:Y:S08]  /*3160*/  I2F.F64 R8, R8 ;  /* 0x0000000800087312 */ /* 0x000e300000201c00 */
[----:B------:R-:W-:-:S04]  /*3170*/  @P1 IADD3 R5, P0, PT, R5, 0x4, RZ ;  /* 0x0000000405051810 */ /* 0x000fc80007f1e0ff */
[----:B------:R-:W-:Y:S01]  /*3180*/  IADD3 R0, P3, PT, -R5, R2, RZ ;  /* 0x0000000205007210 */ /* 0x000fe20007f7e1ff */
[----:B------:R-:W-:Y:S01]  /*3190*/  @P1 IMAD.X R4, RZ, RZ, R4, P0 ;  /* 0x000000ffff041224 */ /* 0x000fe200000e0604 */
[----:B------:R-:W-:Y:S01]  /*31a0*/  ISETP.GT.U32.AND P2, PT, R2, R5, PT ;  /* 0x000000050200720c */ /* 0x000fe20003f44070 */
[----:B0-----:R-:W-:Y:S01]  /*31b0*/  @P1 DADD R12, R10, R8 ;  /* 0x000000000a0c1229 */ /* 0x001fe20000000008 */
[----:B------:R-:W-:Y:S01]  /*31c0*/  ISETP.LE.U32.AND P0, PT, R0, 0xc, PT ;  /* 0x0000000c0000780c */ /* 0x000fe20003f03070 */
[C---:B------:R-:W-:Y:S01]  /*31d0*/  IMAD.X R0, R3.reuse, 0x1, ~R4, P3 ;  /* 0x0000000103007824 */ /* 0x040fe200018e0e04 */
[----:B------:R-:W-:-:S04]  /*31e0*/  ISETP.GT.U32.AND.EX P2, PT, R3, R4, PT, P2 ;  /* 0x000000040300720c */ /* 0x000fc80003f44120 */
[----:B------:R-:W-:Y:S01]  /*31f0*/  ISETP.LE.U32.OR.EX P2, PT, R0, RZ, !P2, P0 ;  /* 0x000000ff0000720c */ /* 0x000fe20005743500 */
[----:B------:R-:W-:Y:S01]  /*3200*/  @P1 DADD R12, R6, R12 ;  /* 0x00000000060c1229 */ /* 0x000fe2000000000c */
[----:B------:R-:W-:-:S07]  /*3210*/  PLOP3.LUT P0, PT, P1, PT, PT, 0x8, 0x80 ;  /* 0x000000000080781c */ /* 0x000fce0000f0e170 */
[----:B------:R-:W-:-:S08]  /*3220*/  @P1 DADD R12, R8, R12 ;  /* 0x00000000080c1229 */ /* 0x000fd0000000000c */
[----:B------:R-:W-:Y:S01]  /*3230*/  @P1 DADD R10, R6, R12 ;  /* 0x00000000060a1229 */ /* 0x000fe2000000000c */
[----:B------:R-:W-:Y:S10]  /*3240*/  @P2 BRA `(.L_x_35) ;  /* 0x0000000000602947 */ /* 0x000ff40003800000 */
[----:B------:R-:W-:Y:S02]  /*3250*/  IADD3 R0, P1, PT, R2, -0xc, RZ ;  /* 0xfffffff402007810 */ /* 0x000fe40007f3e0ff */
[----:B------:R-:W-:Y:S02]  /*3260*/  PLOP3.LUT P0, PT, PT, PT, PT, 0x8, 0x80 ;  /* 0x000000000080781c */ /* 0x000fe40003f0e170 */
[----:B------:R-:W-:-:S11]  /*3270*/  IADD3.X R13, PT, PT, R3, -0x1, RZ, P1, !PT ;  /* 0xffffffff030d7810 */ /* 0x000fd60000ffe4ff */
.L_x_36:
[----:B------:R-:W-:Y:S01]  /*3280*/  DADD R10, R8, R10 ;  /* 0x00000000080a7229 */ /* 0x000fe2000000000a */
[----:B------:R-:W-:-:S05]  /*3290*/  IADD3 R5, P1, PT, R5, 0x10, RZ ;  /* 0x0000001005057810 */ /* 0x000fca0007f3e0ff */
[----:B------:R-:W-:Y:S01]  /*32a0*/  IMAD.X R4, RZ, RZ, R4, P1 ;  /* 0x000000ffff047224 */ /* 0x000fe200008e0604 */
[----:B------:R-:W-:Y:S01]  /*32b0*/  ISETP.GE.U32.AND P1, PT, R5, R0, PT ;  /* 0x000000000500720c */ /* 0x000fe20003f26070 */
[----:B------:R-:W-:-:S03]  /*32c0*/  DADD R10, R6, R10 ;  /* 0x00000000060a7229 */ /* 0x000fc6000000000a */
[----:B------:R-:W-:-:S05]  /*32d0*/  ISETP.GE.U32.AND.EX P1, PT, R4, R13, PT, P1 ;  /* 0x0000000d0400720c */ /* 0x000fca0003f26110 */
[----:B------:R-:W-:-:S08]  /*32e0*/  DADD R10, R8, R10 ;  /* 0x00000000080a7229 */ /* 0x000fd0000000000a */
        /* <DEDUP_REMOVED lines=12> */
[----:B------:R-:W-:Y:S01]  /*33b0*/  DADD R10, R6, R10 ;  /* 0x00000000060a7229 */ /* 0x000fe2000000000a */
[----:B------:R-:W-:Y:S10]  /*33c0*/  @!P1 BRA `(.L_x_36) ;  /* 0xfffffffc00ac9947 */ /* 0x000ff4000383ffff */
.L_x_35:
[----:B------:R-:W-:Y:S05]  /*33d0*/  BSYNC.RECONVERGENT B1 ;  /* 0x0000000000017941 */ /* 0x000fea0003800200 */
.L_x_34:
[----:B------:R-:W-:Y:S01]  /*33e0*/  IADD3 R0, P3, PT, -R5, R2, RZ ;  /* 0x0000000205007210 */ /* 0x000fe20007f7e1ff */
[----:B------:R-:W-:Y:S01]  /*33f0*/  BSSY.RECONVERGENT B1, `(.L_x_37) ;  /* 0x0000012000017945 */ /* 0x000fe20003800200 */
[----:B------:R-:W-:Y:S02]  /*3400*/  ISETP.GT.U32.AND P2, PT, R2, R5, PT ;  /* 0x000000050200720c */ /* 0x000fe40003f44070 */
[----:B------:R-:W-:Y:S01]  /*3410*/  ISETP.LE.U32.AND P1, PT, R0, 0x4, PT ;  /* 0x000000040000780c */ /* 0x000fe20003f23070 */
[C---:B------:R-:W-:Y:S01]  /*3420*/  IMAD.X R0, R3.reuse, 0x1, ~R4, P3 ;  /* 0x0000000103007824 */ /* 0x040fe200018e0e04 */
[----:B------:R-:W-:-:S04]  /*3430*/  ISETP.GT.U32.AND.EX P2, PT, R3, R4, PT, P2 ;  /* 0x000000040300720c */ /* 0x000fc80003f44120 */
[----:B------:R-:W-:-:S13]  /*3440*/  ISETP.LE.U32.OR.EX P1, PT, R0, RZ, !P2, P1 ;  /* 0x000000ff0000720c */ /* 0x000fda0005723510 */
[----:B------:R-:W-:Y:S05]  /*3450*/  @P1 BRA `(.L_x_38) ;  /* 0x00000000002c1947 */ /* 0x000fea0003800000 */
[----:B------:R-:W-:Y:S01]  /*3460*/  DADD R10, R10, R8 ;  /* 0x000000000a0a7229 */ /* 0x000fe20000000008 */
[----:B------:R-:W-:Y:S02]  /*3470*/  IADD3 R5, P1, PT, R5, 0x8, RZ ;  /* 0x0000000805057810 */ /* 0x000fe40007f3e0ff */
[----:B------:R-:W-:-:S03]  /*3480*/  PLOP3.LUT P0, PT, PT, PT, PT, 0x8, 0x80 ;  /* 0x000000000080781c */ /* 0x000fc60003f0e170 */
[----:B------:R-:W-:Y:S02]  /*3490*/  IMAD.X R4, RZ, RZ, R4, P1 ;  /* 0x000000ffff047224 */ /* 0x000fe400008e0604 */
[----:B------:R-:W-:-:S08]  /*34a0*/  DADD R10, R6, R10 ;  /* 0x00000000060a7229 */ /* 0x000fd0000000000a */
[----:B------:R-:W-:-:S08]  /*34b0*/  DADD R10, R8, R10 ;  /* 0x00000000080a7229 */ /* 0x000fd0000000000a */
[----:B------:R-:W-:-:S08]  /*34c0*/  DADD R10, R6, R10 ;  /* 0x00000000060a7229 */ /* 0x000fd0000000000a */
[----:B------:R-:W-:-:S08]  /*34d0*/  DADD R10, R8, R10 ;  /* 0x00000000080a7229 */ /* 0x000fd0000000000a */
[----:B------:R-:W-:-:S08]  /*34e0*/  DADD R10, R6, R10 ;  /* 0x00000000060a7229 */ /* 0x000fd0000000000a */
[----:B------:R-:W-:-:S08]  /*34f0*/  DADD R10, R8, R10 ;  /* 0x00000000080a7229 */ /* 0x000fd0000000000a */
[----:B------:R-:W-:-:S11]  /*3500*/  DADD R10, R6, R10 ;  /* 0x00000000060a7229 */ /* 0x000fd6000000000a */
.L_x_38:
[----:B------:R-:W-:Y:S05]  /*3510*/  BSYNC.RECONVERGENT B1 ;  /* 0x0000000000017941 */ /* 0x000fea0003800200 */
.L_x_37:
[----:B------:R-:W-:-:S04]  /*3520*/  ISETP.LT.U32.AND P1, PT, R5, R2, PT ;  /* 0x000000020500720c */ /* 0x000fc80003f21070 */
[----:B------:R-:W-:-:S13]  /*3530*/  ISETP.LT.U32.OR.EX P0, PT, R4, R3, P0, P1 ;  /* 0x000000030400720c */ /* 0x000fda0000701510 */
[----:B------:R-:W-:-:S08]  /*3540*/  @P0 DADD R2, R10, R8 ;  /* 0x000000000a020229 */ /* 0x000fd00000000008 */
[----:B------:R-:W-:-:S08]  /*3550*/  @P0 DADD R2, R6, R2 ;  /* 0x0000000006020229 */ /* 0x000fd00000000002 */
[----:B------:R-:W-:-:S08]  /*3560*/  @P0 DADD R2, R8, R2 ;  /* 0x0000000008020229 */ /* 0x000fd00000000002 */
[----:B------:R-:W-:-:S11]  /*3570*/  @P0 DADD R10, R6, R2 ;  /* 0x00000000060a0229 */ /* 0x000fd60000000002 */
.L_x_22:
[----:B------:R-:W-:Y:S05]  /*3580*/  BSYNC.RECONVERGENT B0 ;  /* 0x0000000000007941 */ /* 0x000fea0003800200 */
.L_x_21:
[----:B------:R-:W0:Y:S02]  /*3590*/  LDC.64 R2, c[0x0][0x390] ;  /* 0x0000e400ff027b82 */ /* 0x000e240000000a00 */
[----:B0-----:R-:W-:Y:S01]  /*35a0*/  REDG.E.ADD.F64.RN.STRONG.GPU desc[UR8][R2.64], R10 ;  /* 0x0000000a020079a6 */ /* 0x001fe2000c12ff08 */
[----:B------:R-:W-:Y:S05]  /*35b0*/  EXIT ;  /* 0x000000000000794d */ /* 0x000fea0003800000 */
.L_x_39:
[----:B------:R-:W-:-:S00]  /*35c0*/  BRA `(.L_x_39) ;  /* 0xfffffffc00fc7947 */ /* 0x000fc0000383ffff */
[----:B------:R-:W-:-:S00]  /*35d0*/  NOP ;  /* 0x0000000000007918 */ /* 0x000fc00000000000 */
        /* <DEDUP_REMOVED lines=10> */
.L_x_40:


//--------------------- .nv.shared._Z11perm_kernelPdyS_S_yii --------------------------
	.section	.nv.shared._Z11perm_kernelPdyS_S_yii,"aw",@nobits
	.sectionflags	@""
	.align	16
	.zero		1024


//--------------------- .nv.shared.reserved.0     --------------------------
	.section	.nv.shared.reserved.0,"aw",@nobits
	.weak		__nv_reservedSMEM_offset_0_alias
	.size		__nv_reservedSMEM_offset_0_alias, 0, 64
	.other		__nv_reservedSMEM_offset_0_alias,@"STO_CUDA_RESERVED_SHARED STV_DEFAULT"
__nv_reservedSMEM_offset_0_alias:
	.zero		0
	.zero		64


//--------------------- .nv.constant0._Z11perm_kernelPdyS_S_yii --------------------------
	.section	.nv.constant0._Z11perm_kernelPdyS_S_yii,"a",@progbits
	.sectionflags	@""
	.align	4
.nv.constant0._Z11perm_kernelPdyS_S_yii:
	.zero		944


//--------------------- SYMBOLS --------------------------

	.type		.nv.reservedSmem.offset0,@object
	.size		.nv.reservedSmem.offset0,0x4
	.type		.nv.reservedSmem.cap,@object
	.size		.nv.reservedSmem.cap,0x4
